//
// Generated by NVIDIA NVVM Compiler
//
// Compiler Build ID: CL-36424714
// Cuda compilation tools, release 13.0, V13.0.88
// Based on NVVM 20.0.0
//

.version 9.0
.target sm_100
.address_size 64

	// .globl	_Z22selection_k_radius_gpuiiifPKiPKfPiPf

.visible .entry _Z22selection_k_radius_gpuiiifPKiPKfPiPf(
	.param .u32 _Z22selection_k_radius_gpuiiifPKiPKfPiPf_param_0,
	.param .u32 _Z22selection_k_radius_gpuiiifPKiPKfPiPf_param_1,
	.param .u32 _Z22selection_k_radius_gpuiiifPKiPKfPiPf_param_2,
	.param .f32 _Z22selection_k_radius_gpuiiifPKiPKfPiPf_param_3,
	.param .u64 .ptr .align 1 _Z22selection_k_radius_gpuiiifPKiPKfPiPf_param_4,
	.param .u64 .ptr .align 1 _Z22selection_k_radius_gpuiiifPKiPKfPiPf_param_5,
	.param .u64 .ptr .align 1 _Z22selection_k_radius_gpuiiifPKiPKfPiPf_param_6,
	.param .u64 .ptr .align 1 _Z22selection_k_radius_gpuiiifPKiPKfPiPf_param_7
)
{
	.reg .pred 	%p<26>;
	.reg .b32 	%r<94>;
	.reg .b32 	%f<32>;
	.reg .b64 	%rd<129>;

	ld.param.u32 	%r40, [_Z22selection_k_radius_gpuiiifPKiPKfPiPf_param_1];
	ld.param.u32 	%r41, [_Z22selection_k_radius_gpuiiifPKiPKfPiPf_param_2];
	ld.param.f32 	%f1, [_Z22selection_k_radius_gpuiiifPKiPKfPiPf_param_3];
	ld.param.u64 	%rd56, [_Z22selection_k_radius_gpuiiifPKiPKfPiPf_param_4];
	ld.param.u64 	%rd57, [_Z22selection_k_radius_gpuiiifPKiPKfPiPf_param_5];
	ld.param.u64 	%rd55, [_Z22selection_k_radius_gpuiiifPKiPKfPiPf_param_6];
	ld.param.u64 	%rd58, [_Z22selection_k_radius_gpuiiifPKiPKfPiPf_param_7];
	cvta.to.global.u64 	%rd1, %rd58;
	cvta.to.global.u64 	%rd2, %rd56;
	cvta.to.global.u64 	%rd3, %rd57;
	mov.u32 	%r42, %ctaid.x;
	mul.lo.s32 	%r43, %r40, %r42;
	mul.lo.s32 	%r44, %r43, %r41;
	cvt.s64.s32 	%rd4, %r44;
	mov.u32 	%r81, %tid.x;
	setp.ge.s32 	%p1, %r81, %r40;
	@%p1 bra 	$L__BB0_60;
	setp.lt.s32 	%p2, %r41, 1;
	@%p2 bra 	$L__BB0_60;
	cvta.to.global.u64 	%rd59, %rd55;
	shl.b64 	%rd60, %rd4, 2;
	add.s64 	%rd5, %rd60, %rd59;
	and.b32  	%r2, %r41, 7;
	and.b32  	%r3, %r41, 3;
	and.b32  	%r4, %r41, 2147483640;
	and.b32  	%r5, %r41, 1;
	add.s64 	%rd6, %rd5, 16;
	neg.s32 	%r6, %r4;
$L__BB0_3:
	setp.lt.u32 	%p3, %r41, 8;
	mul.lo.s32 	%r8, %r81, %r41;
	cvt.s64.s32 	%rd61, %r8;
	add.s64 	%rd7, %rd4, %rd61;
	shl.b64 	%rd113, %rd7, 2;
	add.s64 	%rd8, %rd2, %rd113;
	add.s64 	%rd128, %rd3, %rd113;
	mov.b32 	%r92, 0;
	@%p3 bra 	$L__BB0_30;
	add.s32 	%r89, %r8, 7;
	add.s32 	%r88, %r8, 6;
	add.s32 	%r87, %r8, 5;
	add.s32 	%r86, %r8, 4;
	add.s32 	%r85, %r8, 3;
	add.s32 	%r84, %r8, 2;
	add.s32 	%r83, %r8, 1;
	mov.u32 	%r82, %r6;
	mov.u32 	%r90, %r8;
$L__BB0_5:
	.pragma "nounroll";
	mul.wide.s32 	%rd63, %r90, 4;
	add.s64 	%rd11, %rd6, %rd63;
	add.s64 	%rd12, %rd3, %rd113;
	ld.global.f32 	%f2, [%rd12];
	setp.lt.f32 	%p4, %f2, %f1;
	add.s64 	%rd64, %rd2, %rd113;
	add.s64 	%rd13, %rd64, 16;
	@%p4 bra 	$L__BB0_7;
	ld.global.u32 	%r46, [%rd8];
	st.global.u32 	[%rd11+-16], %r46;
	mov.u64 	%rd114, %rd128;
	bra.uni 	$L__BB0_8;
$L__BB0_7:
	ld.global.u32 	%r47, [%rd13+-16];
	st.global.u32 	[%rd11+-16], %r47;
	mov.u64 	%rd114, %rd12;
$L__BB0_8:
	ld.global.f32 	%f3, [%rd114];
	cvt.s64.s32 	%rd65, %r90;
	add.s64 	%rd66, %rd4, %rd65;
	shl.b64 	%rd67, %rd66, 2;
	add.s64 	%rd68, %rd1, %rd67;
	st.global.f32 	[%rd68], %f3;
	add.s64 	%rd115, %rd12, 4;
	ld.global.f32 	%f4, [%rd12+4];
	setp.lt.f32 	%p5, %f4, %f1;
	@%p5 bra 	$L__BB0_10;
	ld.global.u32 	%r48, [%rd8];
	st.global.u32 	[%rd11+-12], %r48;
	mov.u64 	%rd115, %rd128;
	bra.uni 	$L__BB0_11;
$L__BB0_10:
	ld.global.u32 	%r49, [%rd13+-12];
	st.global.u32 	[%rd11+-12], %r49;
$L__BB0_11:
	ld.global.f32 	%f5, [%rd115];
	cvt.s64.s32 	%rd69, %r83;
	add.s64 	%rd70, %rd4, %rd69;
	shl.b64 	%rd71, %rd70, 2;
	add.s64 	%rd72, %rd1, %rd71;
	st.global.f32 	[%rd72], %f5;
	add.s64 	%rd116, %rd12, 8;
	ld.global.f32 	%f6, [%rd12+8];
	setp.lt.f32 	%p6, %f6, %f1;
	@%p6 bra 	$L__BB0_13;
	ld.global.u32 	%r50, [%rd8];
	st.global.u32 	[%rd11+-8], %r50;
	mov.u64 	%rd116, %rd128;
	bra.uni 	$L__BB0_14;
$L__BB0_13:
	ld.global.u32 	%r51, [%rd13+-8];
	st.global.u32 	[%rd11+-8], %r51;
$L__BB0_14:
	ld.global.f32 	%f7, [%rd116];
	cvt.s64.s32 	%rd73, %r84;
	add.s64 	%rd74, %rd4, %rd73;
	shl.b64 	%rd75, %rd74, 2;
	add.s64 	%rd76, %rd1, %rd75;
	st.global.f32 	[%rd76], %f7;
	add.s64 	%rd117, %rd12, 12;
	ld.global.f32 	%f8, [%rd12+12];
	setp.lt.f32 	%p7, %f8, %f1;
	@%p7 bra 	$L__BB0_16;
	ld.global.u32 	%r52, [%rd8];
	st.global.u32 	[%rd11+-4], %r52;
	mov.u64 	%rd117, %rd128;
	bra.uni 	$L__BB0_17;
$L__BB0_16:
	ld.global.u32 	%r53, [%rd13+-4];
	st.global.u32 	[%rd11+-4], %r53;
$L__BB0_17:
	ld.global.f32 	%f9, [%rd117];
	cvt.s64.s32 	%rd77, %r85;
	add.s64 	%rd78, %rd4, %rd77;
	shl.b64 	%rd79, %rd78, 2;
	add.s64 	%rd80, %rd1, %rd79;
	st.global.f32 	[%rd80], %f9;
	add.s64 	%rd118, %rd12, 16;
	ld.global.f32 	%f10, [%rd12+16];
	setp.lt.f32 	%p8, %f10, %f1;
	@%p8 bra 	$L__BB0_19;
	ld.global.u32 	%r54, [%rd8];
	st.global.u32 	[%rd11], %r54;
	mov.u64 	%rd118, %rd128;
	bra.uni 	$L__BB0_20;
$L__BB0_19:
	ld.global.u32 	%r55, [%rd13];
	st.global.u32 	[%rd11], %r55;
$L__BB0_20:
	ld.global.f32 	%f11, [%rd118];
	cvt.s64.s32 	%rd81, %r86;
	add.s64 	%rd82, %rd4, %rd81;
	shl.b64 	%rd83, %rd82, 2;
	add.s64 	%rd84, %rd1, %rd83;
	st.global.f32 	[%rd84], %f11;
	add.s64 	%rd119, %rd12, 20;
	ld.global.f32 	%f12, [%rd12+20];
	setp.lt.f32 	%p9, %f12, %f1;
	@%p9 bra 	$L__BB0_22;
	ld.global.u32 	%r56, [%rd8];
	st.global.u32 	[%rd11+4], %r56;
	mov.u64 	%rd119, %rd128;
	bra.uni 	$L__BB0_23;
$L__BB0_22:
	ld.global.u32 	%r57, [%rd13+4];
	st.global.u32 	[%rd11+4], %r57;
$L__BB0_23:
	ld.global.f32 	%f13, [%rd119];
	cvt.s64.s32 	%rd85, %r87;
	add.s64 	%rd86, %rd4, %rd85;
	shl.b64 	%rd87, %rd86, 2;
	add.s64 	%rd88, %rd1, %rd87;
	st.global.f32 	[%rd88], %f13;
	add.s64 	%rd120, %rd12, 24;
	ld.global.f32 	%f14, [%rd12+24];
	setp.lt.f32 	%p10, %f14, %f1;
	@%p10 bra 	$L__BB0_25;
	ld.global.u32 	%r58, [%rd8];
	st.global.u32 	[%rd11+8], %r58;
	mov.u64 	%rd120, %rd128;
	bra.uni 	$L__BB0_26;
$L__BB0_25:
	ld.global.u32 	%r59, [%rd13+8];
	st.global.u32 	[%rd11+8], %r59;
$L__BB0_26:
	ld.global.f32 	%f15, [%rd120];
	cvt.s64.s32 	%rd89, %r88;
	add.s64 	%rd90, %rd4, %rd89;
	shl.b64 	%rd91, %rd90, 2;
	add.s64 	%rd92, %rd1, %rd91;
	st.global.f32 	[%rd92], %f15;
	add.s64 	%rd121, %rd12, 28;
	ld.global.f32 	%f16, [%rd12+28];
	setp.lt.f32 	%p11, %f16, %f1;
	@%p11 bra 	$L__BB0_28;
	ld.global.u32 	%r60, [%rd8];
	st.global.u32 	[%rd11+12], %r60;
	mov.u64 	%rd121, %rd128;
	bra.uni 	$L__BB0_29;
$L__BB0_28:
	ld.global.u32 	%r61, [%rd13+12];
	st.global.u32 	[%rd11+12], %r61;
$L__BB0_29:
	ld.global.f32 	%f17, [%rd121];
	cvt.s64.s32 	%rd93, %r89;
	add.s64 	%rd94, %rd4, %rd93;
	shl.b64 	%rd95, %rd94, 2;
	add.s64 	%rd96, %rd1, %rd95;
	st.global.f32 	[%rd96], %f17;
	add.s32 	%r90, %r90, 8;
	add.s32 	%r89, %r89, 8;
	add.s32 	%r88, %r88, 8;
	add.s64 	%rd113, %rd113, 32;
	add.s32 	%r87, %r87, 8;
	add.s32 	%r86, %r86, 8;
	add.s32 	%r85, %r85, 8;
	add.s32 	%r84, %r84, 8;
	add.s32 	%r83, %r83, 8;
	add.s32 	%r82, %r82, 8;
	setp.eq.s32 	%p12, %r82, 0;
	mov.u32 	%r92, %r4;
	@%p12 bra 	$L__BB0_30;
	bra.uni 	$L__BB0_5;
$L__BB0_30:
	setp.eq.s32 	%p13, %r2, 0;
	@%p13 bra 	$L__BB0_59;
	add.s32 	%r62, %r2, -1;
	setp.lt.u32 	%p14, %r62, 3;
	@%p14 bra 	$L__BB0_45;
	add.s32 	%r63, %r92, %r8;
	cvt.s64.s32 	%rd31, %r63;
	mul.wide.u32 	%rd97, %r92, 4;
	add.s64 	%rd32, %rd128, %rd97;
	ld.global.f32 	%f18, [%rd32];
	setp.lt.f32 	%p15, %f18, %f1;
	mul.wide.s32 	%rd98, %r63, 4;
	add.s64 	%rd33, %rd5, %rd98;
	add.s64 	%rd34, %rd8, %rd97;
	@%p15 bra 	$L__BB0_34;
	ld.global.u32 	%r64, [%rd8];
	st.global.u32 	[%rd33], %r64;
	mov.u64 	%rd122, %rd128;
	bra.uni 	$L__BB0_35;
$L__BB0_34:
	ld.global.u32 	%r65, [%rd34];
	st.global.u32 	[%rd33], %r65;
	mov.u64 	%rd122, %rd32;
$L__BB0_35:
	ld.global.f32 	%f19, [%rd122];
	add.s64 	%rd99, %rd31, %rd4;
	shl.b64 	%rd100, %rd99, 2;
	add.s64 	%rd36, %rd1, %rd100;
	st.global.f32 	[%rd36], %f19;
	add.s64 	%rd123, %rd32, 4;
	ld.global.f32 	%f20, [%rd32+4];
	setp.lt.f32 	%p16, %f20, %f1;
	@%p16 bra 	$L__BB0_37;
	ld.global.u32 	%r66, [%rd8];
	st.global.u32 	[%rd33+4], %r66;
	mov.u64 	%rd123, %rd128;
	bra.uni 	$L__BB0_38;
$L__BB0_37:
	ld.global.u32 	%r67, [%rd34+4];
	st.global.u32 	[%rd33+4], %r67;
$L__BB0_38:
	ld.global.f32 	%f21, [%rd123];
	st.global.f32 	[%rd36+4], %f21;
	add.s64 	%rd124, %rd32, 8;
	ld.global.f32 	%f22, [%rd32+8];
	setp.lt.f32 	%p17, %f22, %f1;
	@%p17 bra 	$L__BB0_40;
	ld.global.u32 	%r68, [%rd8];
	st.global.u32 	[%rd33+8], %r68;
	mov.u64 	%rd124, %rd128;
	bra.uni 	$L__BB0_41;
$L__BB0_40:
	ld.global.u32 	%r69, [%rd34+8];
	st.global.u32 	[%rd33+8], %r69;
$L__BB0_41:
	ld.global.f32 	%f23, [%rd124];
	st.global.f32 	[%rd36+8], %f23;
	add.s64 	%rd125, %rd32, 12;
	ld.global.f32 	%f24, [%rd32+12];
	setp.lt.f32 	%p18, %f24, %f1;
	@%p18 bra 	$L__BB0_43;
	ld.global.u32 	%r70, [%rd8];
	st.global.u32 	[%rd33+12], %r70;
	mov.u64 	%rd125, %rd128;
	bra.uni 	$L__BB0_44;
$L__BB0_43:
	ld.global.u32 	%r71, [%rd34+12];
	st.global.u32 	[%rd33+12], %r71;
$L__BB0_44:
	ld.global.f32 	%f25, [%rd125];
	st.global.f32 	[%rd36+12], %f25;
	add.s32 	%r92, %r92, 4;
$L__BB0_45:
	setp.eq.s32 	%p19, %r3, 0;
	@%p19 bra 	$L__BB0_59;
	setp.eq.s32 	%p20, %r3, 1;
	@%p20 bra 	$L__BB0_54;
	add.s32 	%r72, %r92, %r8;
	cvt.s64.s32 	%rd43, %r72;
	mul.wide.u32 	%rd101, %r92, 4;
	add.s64 	%rd44, %rd128, %rd101;
	ld.global.f32 	%f26, [%rd44];
	setp.lt.f32 	%p21, %f26, %f1;
	mul.wide.s32 	%rd102, %r72, 4;
	add.s64 	%rd45, %rd5, %rd102;
	add.s64 	%rd46, %rd8, %rd101;
	@%p21 bra 	$L__BB0_49;
	ld.global.u32 	%r73, [%rd8];
	st.global.u32 	[%rd45], %r73;
	mov.u64 	%rd126, %rd128;
	bra.uni 	$L__BB0_50;
$L__BB0_49:
	ld.global.u32 	%r74, [%rd46];
	st.global.u32 	[%rd45], %r74;
	mov.u64 	%rd126, %rd44;
$L__BB0_50:
	ld.global.f32 	%f27, [%rd126];
	add.s64 	%rd103, %rd43, %rd4;
	shl.b64 	%rd104, %rd103, 2;
	add.s64 	%rd48, %rd1, %rd104;
	st.global.f32 	[%rd48], %f27;
	add.s64 	%rd127, %rd44, 4;
	ld.global.f32 	%f28, [%rd44+4];
	setp.lt.f32 	%p22, %f28, %f1;
	@%p22 bra 	$L__BB0_52;
	ld.global.u32 	%r75, [%rd8];
	st.global.u32 	[%rd45+4], %r75;
	mov.u64 	%rd127, %rd128;
	bra.uni 	$L__BB0_53;
$L__BB0_52:
	ld.global.u32 	%r76, [%rd46+4];
	st.global.u32 	[%rd45+4], %r76;
$L__BB0_53:
	ld.global.f32 	%f29, [%rd127];
	st.global.f32 	[%rd48+4], %f29;
	add.s32 	%r92, %r92, 2;
$L__BB0_54:
	setp.eq.s32 	%p23, %r5, 0;
	@%p23 bra 	$L__BB0_59;
	add.s32 	%r77, %r92, %r8;
	cvt.s64.s32 	%rd51, %r77;
	mul.wide.u32 	%rd52, %r92, 4;
	add.s64 	%rd53, %rd128, %rd52;
	ld.global.f32 	%f30, [%rd53];
	setp.lt.f32 	%p24, %f30, %f1;
	@%p24 bra 	$L__BB0_57;
	ld.global.u32 	%r78, [%rd8];
	shl.b64 	%rd105, %rd51, 2;
	add.s64 	%rd106, %rd5, %rd105;
	st.global.u32 	[%rd106], %r78;
	bra.uni 	$L__BB0_58;
$L__BB0_57:
	add.s64 	%rd107, %rd8, %rd52;
	ld.global.u32 	%r79, [%rd107];
	shl.b64 	%rd108, %rd51, 2;
	add.s64 	%rd109, %rd5, %rd108;
	st.global.u32 	[%rd109], %r79;
	mov.u64 	%rd128, %rd53;
$L__BB0_58:
	ld.global.f32 	%f31, [%rd128];
	add.s64 	%rd110, %rd51, %rd4;
	shl.b64 	%rd111, %rd110, 2;
	add.s64 	%rd112, %rd1, %rd111;
	st.global.f32 	[%rd112], %f31;
$L__BB0_59:
	mov.u32 	%r80, %ntid.x;
	add.s32 	%r81, %r81, %r80;
	setp.lt.s32 	%p25, %r81, %r40;
	@%p25 bra 	$L__BB0_3;
$L__BB0_60:
	ret;

}
	// .globl	_Z11cube_selectiifPKfPi
.visible .entry _Z11cube_selectiifPKfPi(
	.param .u32 _Z11cube_selectiifPKfPi_param_0,
	.param .u32 _Z11cube_selectiifPKfPi_param_1,
	.param .f32 _Z11cube_selectiifPKfPi_param_2,
	.param .u64 .ptr .align 1 _Z11cube_selectiifPKfPi_param_3,
	.param .u64 .ptr .align 1 _Z11cube_selectiifPKfPi_param_4
)
{
	.local .align 16 .b8 	__local_depot1[32];
	.reg .b64 	%SP;
	.reg .b64 	%SPL;
	.reg .pred 	%p<51>;
	.reg .b32 	%r<88>;
	.reg .b32 	%f<77>;
	.reg .b64 	%rd<58>;

	mov.u64 	%SPL, __local_depot1;
	ld.param.u32 	%r28, [_Z11cube_selectiifPKfPi_param_1];
	ld.param.f32 	%f33, [_Z11cube_selectiifPKfPi_param_2];
	ld.param.u64 	%rd15, [_Z11cube_selectiifPKfPi_param_3];
	ld.param.u64 	%rd14, [_Z11cube_selectiifPKfPi_param_4];
	cvta.to.global.u64 	%rd1, %rd15;
	add.u64 	%rd2, %SPL, 0;
	mul.f32 	%f1, %f33, %f33;
	mov.u32 	%r82, %tid.x;
	setp.ge.s32 	%p1, %r82, %r28;
	@%p1 bra 	$L__BB1_36;
	mov.u32 	%r29, %ctaid.x;
	mul.lo.s32 	%r30, %r28, %r29;
	mul.lo.s32 	%r31, %r30, 3;
	mul.wide.s32 	%rd17, %r31, 4;
	add.s64 	%rd3, %rd1, %rd17;
	mov.u32 	%r2, %ntid.x;
	add.s32 	%r3, %r28, -1;
	and.b32  	%r4, %r28, 3;
	and.b32  	%r5, %r28, -4;
	neg.s32 	%r6, %r5;
	shl.b32 	%r32, %r30, 3;
	cvt.s64.s32 	%rd4, %r32;
	cvta.to.global.u64 	%rd5, %rd14;
$L__BB1_2:
	setp.lt.u32 	%p2, %r3, 3;
	mul.lo.s32 	%r34, %r82, 3;
	mul.wide.s32 	%rd18, %r34, 4;
	add.s64 	%rd19, %rd3, %rd18;
	ld.global.f32 	%f2, [%rd19];
	ld.global.f32 	%f3, [%rd19+4];
	ld.global.f32 	%f4, [%rd19+8];
	shl.b32 	%r35, %r82, 3;
	cvt.s64.s32 	%rd20, %r35;
	add.s64 	%rd21, %rd4, %rd20;
	shl.b64 	%rd22, %rd21, 2;
	add.s64 	%rd6, %rd5, %rd22;
	st.global.u32 	[%rd6], %r82;
	st.global.u32 	[%rd6+4], %r82;
	st.global.u32 	[%rd6+8], %r82;
	mov.f32 	%f34, 0f4CBEBC20;
	st.local.v4.f32 	[%rd2], {%f34, %f34, %f34, %f34};
	st.global.u32 	[%rd6+12], %r82;
	st.global.u32 	[%rd6+16], %r82;
	st.global.u32 	[%rd6+20], %r82;
	st.global.u32 	[%rd6+24], %r82;
	st.local.v4.f32 	[%rd2+16], {%f34, %f34, %f34, %f34};
	st.global.u32 	[%rd6+28], %r82;
	mov.b32 	%r87, 0;
	@%p2 bra 	$L__BB1_21;
	add.s32 	%r85, %r82, -1;
	mov.b32 	%r84, 6;
	mov.b32 	%r83, 1;
	mov.u32 	%r86, %r6;
$L__BB1_4:
	setp.eq.s32 	%p3, %r85, -1;
	@%p3 bra 	$L__BB1_8;
	add.s32 	%r38, %r84, -6;
	mul.wide.u32 	%rd23, %r38, 4;
	add.s64 	%rd24, %rd3, %rd23;
	ld.global.f32 	%f5, [%rd24];
	ld.global.f32 	%f6, [%rd24+4];
	ld.global.f32 	%f7, [%rd24+8];
	sub.f32 	%f35, %f2, %f5;
	sub.f32 	%f36, %f3, %f6;
	mul.f32 	%f37, %f36, %f36;
	fma.rn.f32 	%f38, %f35, %f35, %f37;
	sub.f32 	%f39, %f4, %f7;
	fma.rn.f32 	%f8, %f39, %f39, %f38;
	setp.gt.f32 	%p4, %f8, %f1;
	@%p4 bra 	$L__BB1_8;
	setp.gt.f32 	%p5, %f5, %f2;
	setp.gt.f32 	%p6, %f6, %f3;
	setp.gt.f32 	%p7, %f7, %f4;
	selp.u32 	%r39, 1, 0, %p7;
	selp.b32 	%r40, 4, 0, %p5;
	selp.b32 	%r41, 2, 0, %p6;
	or.b32  	%r42, %r41, %r40;
	or.b32  	%r13, %r42, %r39;
	mul.wide.u32 	%rd25, %r13, 4;
	add.s64 	%rd7, %rd2, %rd25;
	ld.local.f32 	%f40, [%rd7];
	setp.geu.f32 	%p8, %f8, %f40;
	@%p8 bra 	$L__BB1_8;
	shl.b32 	%r43, %r13, 2;
	cvt.u64.u32 	%rd26, %r43;
	add.s64 	%rd27, %rd6, %rd26;
	add.s32 	%r44, %r83, -1;
	st.global.u32 	[%rd27], %r44;
	st.local.f32 	[%rd7], %f8;
$L__BB1_8:
	setp.eq.s32 	%p9, %r85, 0;
	@%p9 bra 	$L__BB1_12;
	add.s32 	%r45, %r84, -3;
	mul.wide.u32 	%rd28, %r45, 4;
	add.s64 	%rd29, %rd3, %rd28;
	ld.global.f32 	%f9, [%rd29];
	ld.global.f32 	%f10, [%rd29+4];
	ld.global.f32 	%f11, [%rd29+8];
	sub.f32 	%f41, %f2, %f9;
	sub.f32 	%f42, %f3, %f10;
	mul.f32 	%f43, %f42, %f42;
	fma.rn.f32 	%f44, %f41, %f41, %f43;
	sub.f32 	%f45, %f4, %f11;
	fma.rn.f32 	%f12, %f45, %f45, %f44;
	setp.gt.f32 	%p10, %f12, %f1;
	@%p10 bra 	$L__BB1_12;
	setp.gt.f32 	%p11, %f9, %f2;
	setp.gt.f32 	%p12, %f10, %f3;
	setp.gt.f32 	%p13, %f11, %f4;
	selp.u32 	%r46, 1, 0, %p13;
	selp.b32 	%r47, 4, 0, %p11;
	selp.b32 	%r48, 2, 0, %p12;
	or.b32  	%r49, %r48, %r47;
	or.b32  	%r14, %r49, %r46;
	mul.wide.u32 	%rd30, %r14, 4;
	add.s64 	%rd8, %rd2, %rd30;
	ld.local.f32 	%f46, [%rd8];
	setp.geu.f32 	%p14, %f12, %f46;
	@%p14 bra 	$L__BB1_12;
	shl.b32 	%r50, %r14, 2;
	cvt.u64.u32 	%rd31, %r50;
	add.s64 	%rd32, %rd6, %rd31;
	st.global.u32 	[%rd32], %r83;
	st.local.f32 	[%rd8], %f12;
$L__BB1_12:
	setp.eq.s32 	%p15, %r85, 1;
	@%p15 bra 	$L__BB1_16;
	mul.wide.u32 	%rd33, %r84, 4;
	add.s64 	%rd34, %rd3, %rd33;
	ld.global.f32 	%f13, [%rd34];
	ld.global.f32 	%f14, [%rd34+4];
	ld.global.f32 	%f15, [%rd34+8];
	sub.f32 	%f47, %f2, %f13;
	sub.f32 	%f48, %f3, %f14;
	mul.f32 	%f49, %f48, %f48;
	fma.rn.f32 	%f50, %f47, %f47, %f49;
	sub.f32 	%f51, %f4, %f15;
	fma.rn.f32 	%f16, %f51, %f51, %f50;
	setp.gt.f32 	%p16, %f16, %f1;
	@%p16 bra 	$L__BB1_16;
	setp.gt.f32 	%p17, %f13, %f2;
	setp.gt.f32 	%p18, %f14, %f3;
	setp.gt.f32 	%p19, %f15, %f4;
	selp.u32 	%r51, 1, 0, %p19;
	selp.b32 	%r52, 4, 0, %p17;
	selp.b32 	%r53, 2, 0, %p18;
	or.b32  	%r54, %r53, %r52;
	or.b32  	%r15, %r54, %r51;
	mul.wide.u32 	%rd35, %r15, 4;
	add.s64 	%rd9, %rd2, %rd35;
	ld.local.f32 	%f52, [%rd9];
	setp.geu.f32 	%p20, %f16, %f52;
	@%p20 bra 	$L__BB1_16;
	shl.b32 	%r55, %r15, 2;
	cvt.u64.u32 	%rd36, %r55;
	add.s64 	%rd37, %rd6, %rd36;
	add.s32 	%r56, %r83, 1;
	st.global.u32 	[%rd37], %r56;
	st.local.f32 	[%rd9], %f16;
$L__BB1_16:
	setp.eq.s32 	%p21, %r85, 2;
	@%p21 bra 	$L__BB1_20;
	add.s32 	%r57, %r84, 3;
	mul.wide.u32 	%rd38, %r57, 4;
	add.s64 	%rd39, %rd3, %rd38;
	ld.global.f32 	%f17, [%rd39];
	ld.global.f32 	%f18, [%rd39+4];
	ld.global.f32 	%f19, [%rd39+8];
	sub.f32 	%f53, %f2, %f17;
	sub.f32 	%f54, %f3, %f18;
	mul.f32 	%f55, %f54, %f54;
	fma.rn.f32 	%f56, %f53, %f53, %f55;
	sub.f32 	%f57, %f4, %f19;
	fma.rn.f32 	%f20, %f57, %f57, %f56;
	setp.gt.f32 	%p22, %f20, %f1;
	@%p22 bra 	$L__BB1_20;
	setp.gt.f32 	%p23, %f17, %f2;
	setp.gt.f32 	%p24, %f18, %f3;
	setp.gt.f32 	%p25, %f19, %f4;
	selp.u32 	%r58, 1, 0, %p25;
	selp.b32 	%r59, 4, 0, %p23;
	selp.b32 	%r60, 2, 0, %p24;
	or.b32  	%r61, %r60, %r59;
	or.b32  	%r16, %r61, %r58;
	mul.wide.u32 	%rd40, %r16, 4;
	add.s64 	%rd10, %rd2, %rd40;
	ld.local.f32 	%f58, [%rd10];
	setp.geu.f32 	%p26, %f20, %f58;
	@%p26 bra 	$L__BB1_20;
	shl.b32 	%r62, %r16, 2;
	cvt.u64.u32 	%rd41, %r62;
	add.s64 	%rd42, %rd6, %rd41;
	add.s32 	%r63, %r83, 2;
	st.global.u32 	[%rd42], %r63;
	st.local.f32 	[%rd10], %f20;
$L__BB1_20:
	add.s32 	%r86, %r86, 4;
	add.s32 	%r85, %r85, -4;
	add.s32 	%r84, %r84, 12;
	add.s32 	%r83, %r83, 4;
	setp.ne.s32 	%p27, %r86, 0;
	mov.u32 	%r87, %r5;
	@%p27 bra 	$L__BB1_4;
$L__BB1_21:
	setp.eq.s32 	%p28, %r4, 0;
	@%p28 bra 	$L__BB1_35;
	setp.eq.s32 	%p29, %r82, %r87;
	@%p29 bra 	$L__BB1_26;
	mul.lo.s32 	%r64, %r87, 3;
	mul.wide.u32 	%rd43, %r64, 4;
	add.s64 	%rd44, %rd3, %rd43;
	ld.global.f32 	%f21, [%rd44];
	ld.global.f32 	%f22, [%rd44+4];
	ld.global.f32 	%f23, [%rd44+8];
	sub.f32 	%f59, %f2, %f21;
	sub.f32 	%f60, %f3, %f22;
	mul.f32 	%f61, %f60, %f60;
	fma.rn.f32 	%f62, %f59, %f59, %f61;
	sub.f32 	%f63, %f4, %f23;
	fma.rn.f32 	%f24, %f63, %f63, %f62;
	setp.gt.f32 	%p30, %f24, %f1;
	@%p30 bra 	$L__BB1_26;
	setp.gt.f32 	%p31, %f21, %f2;
	setp.gt.f32 	%p32, %f22, %f3;
	setp.gt.f32 	%p33, %f23, %f4;
	selp.u32 	%r65, 1, 0, %p33;
	selp.b32 	%r66, 4, 0, %p31;
	selp.b32 	%r67, 2, 0, %p32;
	or.b32  	%r68, %r67, %r66;
	or.b32  	%r22, %r68, %r65;
	mul.wide.u32 	%rd45, %r22, 4;
	add.s64 	%rd11, %rd2, %rd45;
	ld.local.f32 	%f64, [%rd11];
	setp.geu.f32 	%p34, %f24, %f64;
	@%p34 bra 	$L__BB1_26;
	shl.b32 	%r69, %r22, 2;
	cvt.u64.u32 	%rd46, %r69;
	add.s64 	%rd47, %rd6, %rd46;
	st.global.u32 	[%rd47], %r87;
	st.local.f32 	[%rd11], %f24;
$L__BB1_26:
	setp.eq.s32 	%p35, %r4, 1;
	add.s32 	%r23, %r87, 1;
	@%p35 bra 	$L__BB1_35;
	setp.eq.s32 	%p36, %r82, %r23;
	@%p36 bra 	$L__BB1_31;
	mul.lo.s32 	%r70, %r23, 3;
	mul.wide.u32 	%rd48, %r70, 4;
	add.s64 	%rd49, %rd3, %rd48;
	ld.global.f32 	%f25, [%rd49];
	ld.global.f32 	%f26, [%rd49+4];
	ld.global.f32 	%f27, [%rd49+8];
	sub.f32 	%f65, %f2, %f25;
	sub.f32 	%f66, %f3, %f26;
	mul.f32 	%f67, %f66, %f66;
	fma.rn.f32 	%f68, %f65, %f65, %f67;
	sub.f32 	%f69, %f4, %f27;
	fma.rn.f32 	%f28, %f69, %f69, %f68;
	setp.gt.f32 	%p37, %f28, %f1;
	@%p37 bra 	$L__BB1_31;
	setp.gt.f32 	%p38, %f25, %f2;
	setp.gt.f32 	%p39, %f26, %f3;
	setp.gt.f32 	%p40, %f27, %f4;
	selp.u32 	%r71, 1, 0, %p40;
	selp.b32 	%r72, 4, 0, %p38;
	selp.b32 	%r73, 2, 0, %p39;
	or.b32  	%r74, %r73, %r72;
	or.b32  	%r24, %r74, %r71;
	mul.wide.u32 	%rd50, %r24, 4;
	add.s64 	%rd12, %rd2, %rd50;
	ld.local.f32 	%f70, [%rd12];
	setp.geu.f32 	%p41, %f28, %f70;
	@%p41 bra 	$L__BB1_31;
	shl.b32 	%r75, %r24, 2;
	cvt.u64.u32 	%rd51, %r75;
	add.s64 	%rd52, %rd6, %rd51;
	st.global.u32 	[%rd52], %r23;
	st.local.f32 	[%rd12], %f28;
$L__BB1_31:
	setp.eq.s32 	%p42, %r4, 2;
	add.s32 	%r25, %r87, 2;
	setp.eq.s32 	%p43, %r82, %r25;
	or.pred  	%p44, %p42, %p43;
	@%p44 bra 	$L__BB1_35;
	mul.lo.s32 	%r76, %r25, 3;
	mul.wide.u32 	%rd53, %r76, 4;
	add.s64 	%rd54, %rd3, %rd53;
	ld.global.f32 	%f29, [%rd54];
	ld.global.f32 	%f30, [%rd54+4];
	ld.global.f32 	%f31, [%rd54+8];
	sub.f32 	%f71, %f2, %f29;
	sub.f32 	%f72, %f3, %f30;
	mul.f32 	%f73, %f72, %f72;
	fma.rn.f32 	%f74, %f71, %f71, %f73;
	sub.f32 	%f75, %f4, %f31;
	fma.rn.f32 	%f32, %f75, %f75, %f74;
	setp.gt.f32 	%p45, %f32, %f1;
	@%p45 bra 	$L__BB1_35;
	setp.gt.f32 	%p46, %f29, %f2;
	setp.gt.f32 	%p47, %f30, %f3;
	setp.gt.f32 	%p48, %f31, %f4;
	selp.u32 	%r77, 1, 0, %p48;
	selp.b32 	%r78, 4, 0, %p46;
	selp.b32 	%r79, 2, 0, %p47;
	or.b32  	%r80, %r79, %r78;
	or.b32  	%r26, %r80, %r77;
	mul.wide.u32 	%rd55, %r26, 4;
	add.s64 	%rd13, %rd2, %rd55;
	ld.local.f32 	%f76, [%rd13];
	setp.geu.f32 	%p49, %f32, %f76;
	@%p49 bra 	$L__BB1_35;
	shl.b32 	%r81, %r26, 2;
	cvt.u64.u32 	%rd56, %r81;
	add.s64 	%rd57, %rd6, %rd56;
	st.global.u32 	[%rd57], %r25;
	st.local.f32 	[%rd13], %f32;
$L__BB1_35:
	add.s32 	%r82, %r82, %r2;
	setp.lt.s32 	%p50, %r82, %r28;
	@%p50 bra 	$L__BB1_2;
$L__BB1_36:
	ret;

}
	// .globl	_Z15cube_select_twoiifPKfPi
.visible .entry _Z15cube_select_twoiifPKfPi(
	.param .u32 _Z15cube_select_twoiifPKfPi_param_0,
	.param .u32 _Z15cube_select_twoiifPKfPi_param_1,
	.param .f32 _Z15cube_select_twoiifPKfPi_param_2,
	.param .u64 .ptr .align 1 _Z15cube_select_twoiifPKfPi_param_3,
	.param .u64 .ptr .align 1 _Z15cube_select_twoiifPKfPi_param_4
)
{
	.local .align 16 .b8 	__local_depot2[64];
	.reg .b64 	%SP;
	.reg .b64 	%SPL;
	.reg .pred 	%p<32>;
	.reg .b32 	%r<80>;
	.reg .b32 	%f<46>;
	.reg .b64 	%rd<48>;

	mov.u64 	%SPL, __local_depot2;
	ld.param.u32 	%r26, [_Z15cube_select_twoiifPKfPi_param_1];
	ld.param.u64 	%rd16, [_Z15cube_select_twoiifPKfPi_param_3];
	ld.param.u64 	%rd17, [_Z15cube_select_twoiifPKfPi_param_4];
	cvta.to.global.u64 	%rd1, %rd17;
	cvta.to.global.u64 	%rd2, %rd16;
	add.u64 	%rd3, %SPL, 0;
	mov.u32 	%r70, %tid.x;
	setp.ge.s32 	%p1, %r70, %r26;
	@%p1 bra 	$L__BB2_27;
	mov.u32 	%r27, %ctaid.x;
	mul.lo.s32 	%r28, %r26, %r27;
	mul.lo.s32 	%r29, %r28, 3;
	mul.wide.s32 	%rd19, %r29, 4;
	add.s64 	%rd4, %rd2, %rd19;
	shl.b32 	%r30, %r28, 4;
	mul.wide.s32 	%rd20, %r30, 4;
	add.s64 	%rd5, %rd1, %rd20;
$L__BB2_2:
	ld.param.f32 	%f42, [_Z15cube_select_twoiifPKfPi_param_2];
	setp.eq.s32 	%p2, %r26, 1;
	mul.lo.s32 	%r32, %r70, 3;
	mul.wide.s32 	%rd21, %r32, 4;
	add.s64 	%rd22, %rd4, %rd21;
	ld.global.f32 	%f1, [%rd22];
	ld.global.f32 	%f2, [%rd22+4];
	ld.global.f32 	%f3, [%rd22+8];
	shl.b32 	%r3, %r70, 4;
	mul.wide.s32 	%rd23, %r3, 4;
	add.s64 	%rd6, %rd5, %rd23;
	st.global.u32 	[%rd6], %r70;
	st.global.u32 	[%rd6+4], %r70;
	st.global.u32 	[%rd6+8], %r70;
	mul.f32 	%f20, %f42, %f42;
	st.local.v4.f32 	[%rd3], {%f20, %f20, %f20, %f20};
	st.global.u32 	[%rd6+12], %r70;
	st.global.u32 	[%rd6+16], %r70;
	st.global.u32 	[%rd6+20], %r70;
	st.global.u32 	[%rd6+24], %r70;
	st.local.v4.f32 	[%rd3+16], {%f20, %f20, %f20, %f20};
	st.global.u32 	[%rd6+28], %r70;
	st.global.u32 	[%rd6+32], %r70;
	st.global.u32 	[%rd6+36], %r70;
	st.global.u32 	[%rd6+40], %r70;
	st.local.v4.f32 	[%rd3+32], {%f20, %f20, %f20, %f20};
	st.global.u32 	[%rd6+44], %r70;
	st.global.u32 	[%rd6+48], %r70;
	st.global.u32 	[%rd6+52], %r70;
	st.global.u32 	[%rd6+56], %r70;
	st.local.v4.f32 	[%rd3+48], {%f20, %f20, %f20, %f20};
	st.global.u32 	[%rd6+60], %r70;
	mov.b32 	%r78, 0;
	@%p2 bra 	$L__BB2_19;
	and.b32  	%r78, %r26, -2;
	neg.s32 	%r74, %r78;
	neg.s32 	%r72, %r70;
	add.s32 	%r71, %r70, -1;
	mov.b32 	%r73, 0;
	mov.u32 	%r75, %r73;
$L__BB2_4:
	setp.eq.s32 	%p3, %r71, -1;
	@%p3 bra 	$L__BB2_11;
	ld.param.f32 	%f43, [_Z15cube_select_twoiifPKfPi_param_2];
	mul.wide.u32 	%rd24, %r73, 4;
	add.s64 	%rd25, %rd4, %rd24;
	ld.global.f32 	%f4, [%rd25];
	ld.global.f32 	%f5, [%rd25+4];
	ld.global.f32 	%f6, [%rd25+8];
	sub.f32 	%f21, %f1, %f4;
	sub.f32 	%f22, %f2, %f5;
	mul.f32 	%f23, %f22, %f22;
	fma.rn.f32 	%f24, %f21, %f21, %f23;
	sub.f32 	%f25, %f3, %f6;
	fma.rn.f32 	%f7, %f25, %f25, %f24;
	mul.f32 	%f26, %f43, %f43;
	setp.gt.f32 	%p4, %f7, %f26;
	@%p4 bra 	$L__BB2_11;
	setp.gt.f32 	%p5, %f4, %f1;
	setp.gt.f32 	%p6, %f5, %f2;
	setp.gt.f32 	%p7, %f6, %f3;
	selp.b32 	%r36, 8, 0, %p5;
	selp.b32 	%r37, 4, 0, %p6;
	or.b32  	%r38, %r37, %r36;
	selp.b32 	%r39, 2, 0, %p7;
	or.b32  	%r12, %r38, %r39;
	mul.wide.u32 	%rd26, %r12, 4;
	add.s64 	%rd7, %rd3, %rd26;
	ld.local.f32 	%f8, [%rd7];
	setp.geu.f32 	%p8, %f7, %f8;
	mov.b32 	%r76, 0;
	mov.u64 	%rd45, %rd7;
	@%p8 bra 	$L__BB2_10;
$L__BB2_7:
	@%p8 bra 	$L__BB2_9;
	shl.b32 	%r41, %r12, 2;
	cvt.u64.u32 	%rd27, %r41;
	add.s64 	%rd28, %rd6, %rd27;
	ld.global.u32 	%r42, [%rd28];
	st.global.u32 	[%rd28+4], %r42;
	st.local.f32 	[%rd7+4], %f8;
$L__BB2_9:
	add.s32 	%r43, %r12, %r3;
	add.s32 	%r44, %r43, %r76;
	mul.wide.s32 	%rd29, %r44, 4;
	add.s64 	%rd30, %rd5, %rd29;
	st.global.u32 	[%rd30], %r75;
	st.local.f32 	[%rd45], %f7;
	bra.uni 	$L__BB2_11;
$L__BB2_10:
	add.s64 	%rd45, %rd7, 4;
	ld.local.f32 	%f27, [%rd7+4];
	setp.lt.f32 	%p9, %f7, %f27;
	mov.b32 	%r76, 1;
	@%p9 bra 	$L__BB2_7;
$L__BB2_11:
	setp.eq.s32 	%p11, %r72, -1;
	@%p11 bra 	$L__BB2_18;
	ld.param.f32 	%f44, [_Z15cube_select_twoiifPKfPi_param_2];
	add.s32 	%r45, %r73, 3;
	mul.wide.u32 	%rd31, %r45, 4;
	add.s64 	%rd32, %rd4, %rd31;
	ld.global.f32 	%f9, [%rd32];
	ld.global.f32 	%f10, [%rd32+4];
	ld.global.f32 	%f11, [%rd32+8];
	sub.f32 	%f28, %f1, %f9;
	sub.f32 	%f29, %f2, %f10;
	mul.f32 	%f30, %f29, %f29;
	fma.rn.f32 	%f31, %f28, %f28, %f30;
	sub.f32 	%f32, %f3, %f11;
	fma.rn.f32 	%f12, %f32, %f32, %f31;
	mul.f32 	%f33, %f44, %f44;
	setp.gt.f32 	%p12, %f12, %f33;
	@%p12 bra 	$L__BB2_18;
	setp.gt.f32 	%p13, %f9, %f1;
	setp.gt.f32 	%p14, %f10, %f2;
	setp.gt.f32 	%p15, %f11, %f3;
	selp.b32 	%r47, 8, 0, %p13;
	selp.b32 	%r48, 4, 0, %p14;
	or.b32  	%r49, %r48, %r47;
	selp.b32 	%r50, 2, 0, %p15;
	or.b32  	%r14, %r49, %r50;
	mul.wide.u32 	%rd33, %r14, 4;
	add.s64 	%rd10, %rd3, %rd33;
	ld.local.f32 	%f13, [%rd10];
	setp.lt.f32 	%p16, %f12, %f13;
	mov.b32 	%r77, 0;
	mov.u64 	%rd46, %rd10;
	@%p16 bra 	$L__BB2_15;
	add.s64 	%rd46, %rd10, 4;
	ld.local.f32 	%f34, [%rd10+4];
	setp.geu.f32 	%p17, %f12, %f34;
	mov.b32 	%r77, 1;
	@%p17 bra 	$L__BB2_18;
$L__BB2_15:
	setp.geu.f32 	%p18, %f12, %f13;
	@%p18 bra 	$L__BB2_17;
	shl.b32 	%r52, %r14, 2;
	cvt.u64.u32 	%rd34, %r52;
	add.s64 	%rd35, %rd6, %rd34;
	ld.global.u32 	%r53, [%rd35];
	st.global.u32 	[%rd35+4], %r53;
	st.local.f32 	[%rd10+4], %f13;
$L__BB2_17:
	add.s32 	%r54, %r14, %r3;
	add.s32 	%r55, %r54, %r77;
	mul.wide.s32 	%rd36, %r55, 4;
	add.s64 	%rd37, %rd5, %rd36;
	add.s32 	%r56, %r75, 1;
	st.global.u32 	[%rd37], %r56;
	st.local.f32 	[%rd46], %f12;
$L__BB2_18:
	add.s32 	%r75, %r75, 2;
	add.s32 	%r74, %r74, 2;
	add.s32 	%r73, %r73, 6;
	add.s32 	%r72, %r72, 2;
	add.s32 	%r71, %r71, -2;
	setp.ne.s32 	%p19, %r74, 0;
	@%p19 bra 	$L__BB2_4;
$L__BB2_19:
	and.b32  	%r57, %r26, 1;
	setp.eq.b32 	%p20, %r57, 1;
	not.pred 	%p21, %p20;
	setp.eq.s32 	%p22, %r70, %r78;
	or.pred  	%p23, %p21, %p22;
	@%p23 bra 	$L__BB2_26;
	ld.param.f32 	%f45, [_Z15cube_select_twoiifPKfPi_param_2];
	mul.lo.s32 	%r58, %r78, 3;
	mul.wide.u32 	%rd38, %r58, 4;
	add.s64 	%rd39, %rd4, %rd38;
	ld.global.f32 	%f14, [%rd39];
	ld.global.f32 	%f15, [%rd39+4];
	ld.global.f32 	%f16, [%rd39+8];
	sub.f32 	%f35, %f1, %f14;
	sub.f32 	%f36, %f2, %f15;
	mul.f32 	%f37, %f36, %f36;
	fma.rn.f32 	%f38, %f35, %f35, %f37;
	sub.f32 	%f39, %f3, %f16;
	fma.rn.f32 	%f17, %f39, %f39, %f38;
	mul.f32 	%f40, %f45, %f45;
	setp.gt.f32 	%p24, %f17, %f40;
	@%p24 bra 	$L__BB2_26;
	setp.gt.f32 	%p25, %f14, %f1;
	setp.gt.f32 	%p26, %f15, %f2;
	setp.gt.f32 	%p27, %f16, %f3;
	selp.b32 	%r60, 8, 0, %p25;
	selp.b32 	%r61, 4, 0, %p26;
	or.b32  	%r62, %r61, %r60;
	selp.b32 	%r63, 2, 0, %p27;
	or.b32  	%r23, %r62, %r63;
	mul.wide.u32 	%rd40, %r23, 4;
	add.s64 	%rd13, %rd3, %rd40;
	ld.local.f32 	%f18, [%rd13];
	setp.lt.f32 	%p28, %f17, %f18;
	mov.b32 	%r79, 0;
	mov.u64 	%rd47, %rd13;
	@%p28 bra 	$L__BB2_23;
	add.s64 	%rd47, %rd13, 4;
	ld.local.f32 	%f41, [%rd13+4];
	setp.geu.f32 	%p29, %f17, %f41;
	mov.b32 	%r79, 1;
	@%p29 bra 	$L__BB2_26;
$L__BB2_23:
	setp.geu.f32 	%p30, %f17, %f18;
	@%p30 bra 	$L__BB2_25;
	shl.b32 	%r65, %r23, 2;
	cvt.u64.u32 	%rd41, %r65;
	add.s64 	%rd42, %rd6, %rd41;
	ld.global.u32 	%r66, [%rd42];
	st.global.u32 	[%rd42+4], %r66;
	st.local.f32 	[%rd13+4], %f18;
$L__BB2_25:
	add.s32 	%r67, %r23, %r3;
	add.s32 	%r68, %r67, %r79;
	mul.wide.s32 	%rd43, %r68, 4;
	add.s64 	%rd44, %rd5, %rd43;
	st.global.u32 	[%rd44], %r78;
	st.local.f32 	[%rd47], %f17;
$L__BB2_26:
	mov.u32 	%r69, %ntid.x;
	add.s32 	%r70, %r70, %r69;
	setp.lt.s32 	%p31, %r70, %r26;
	@%p31 bra 	$L__BB2_2;
$L__BB2_27:
	ret;

}
	// .globl	_Z16cube_select_fouriifPKfPi
.visible .entry _Z16cube_select_fouriifPKfPi(
	.param .u32 _Z16cube_select_fouriifPKfPi_param_0,
	.param .u32 _Z16cube_select_fouriifPKfPi_param_1,
	.param .f32 _Z16cube_select_fouriifPKfPi_param_2,
	.param .u64 .ptr .align 1 _Z16cube_select_fouriifPKfPi_param_3,
	.param .u64 .ptr .align 1 _Z16cube_select_fouriifPKfPi_param_4
)
{
	.local .align 16 .b8 	__local_depot3[128];
	.reg .b64 	%SP;
	.reg .b64 	%SPL;
	.reg .pred 	%p<25>;
	.reg .b32 	%r<45>;
	.reg .b32 	%f<21>;
	.reg .b64 	%rd<28>;

	mov.u64 	%SPL, __local_depot3;
	ld.param.u32 	%r17, [_Z16cube_select_fouriifPKfPi_param_1];
	ld.param.f32 	%f10, [_Z16cube_select_fouriifPKfPi_param_2];
	ld.param.u64 	%rd13, [_Z16cube_select_fouriifPKfPi_param_3];
	ld.param.u64 	%rd14, [_Z16cube_select_fouriifPKfPi_param_4];
	cvta.to.global.u64 	%rd1, %rd14;
	cvta.to.global.u64 	%rd2, %rd13;
	add.u64 	%rd3, %SPL, 0;
	mul.f32 	%f1, %f10, %f10;
	mov.u32 	%r39, %tid.x;
	setp.ge.s32 	%p3, %r39, %r17;
	@%p3 bra 	$L__BB3_16;
	mov.u32 	%r18, %ctaid.x;
	mul.lo.s32 	%r19, %r17, %r18;
	mul.lo.s32 	%r20, %r19, 3;
	mul.wide.s32 	%rd16, %r20, 4;
	add.s64 	%rd4, %rd2, %rd16;
	shl.b32 	%r21, %r19, 5;
	mul.wide.s32 	%rd17, %r21, 4;
	add.s64 	%rd5, %rd1, %rd17;
	neg.s32 	%r3, %r17;
$L__BB3_2:
	mul.lo.s32 	%r23, %r39, 3;
	mul.wide.s32 	%rd18, %r23, 4;
	add.s64 	%rd19, %rd4, %rd18;
	ld.global.f32 	%f2, [%rd19];
	ld.global.f32 	%f3, [%rd19+4];
	ld.global.f32 	%f4, [%rd19+8];
	shl.b32 	%r4, %r39, 5;
	mul.wide.s32 	%rd20, %r4, 4;
	add.s64 	%rd6, %rd5, %rd20;
	st.global.u32 	[%rd6], %r39;
	st.global.u32 	[%rd6+4], %r39;
	st.global.u32 	[%rd6+8], %r39;
	st.local.v4.f32 	[%rd3], {%f1, %f1, %f1, %f1};
	st.global.u32 	[%rd6+12], %r39;
	st.global.u32 	[%rd6+16], %r39;
	st.global.u32 	[%rd6+20], %r39;
	st.global.u32 	[%rd6+24], %r39;
	st.local.v4.f32 	[%rd3+16], {%f1, %f1, %f1, %f1};
	st.global.u32 	[%rd6+28], %r39;
	st.global.u32 	[%rd6+32], %r39;
	st.global.u32 	[%rd6+36], %r39;
	st.global.u32 	[%rd6+40], %r39;
	st.local.v4.f32 	[%rd3+32], {%f1, %f1, %f1, %f1};
	st.global.u32 	[%rd6+44], %r39;
	st.global.u32 	[%rd6+48], %r39;
	st.global.u32 	[%rd6+52], %r39;
	st.global.u32 	[%rd6+56], %r39;
	st.local.v4.f32 	[%rd3+48], {%f1, %f1, %f1, %f1};
	st.global.u32 	[%rd6+60], %r39;
	st.global.u32 	[%rd6+64], %r39;
	st.global.u32 	[%rd6+68], %r39;
	st.global.u32 	[%rd6+72], %r39;
	st.local.v4.f32 	[%rd3+64], {%f1, %f1, %f1, %f1};
	st.global.u32 	[%rd6+76], %r39;
	st.global.u32 	[%rd6+80], %r39;
	st.global.u32 	[%rd6+84], %r39;
	st.global.u32 	[%rd6+88], %r39;
	st.local.v4.f32 	[%rd3+80], {%f1, %f1, %f1, %f1};
	st.global.u32 	[%rd6+92], %r39;
	st.global.u32 	[%rd6+96], %r39;
	st.global.u32 	[%rd6+100], %r39;
	st.global.u32 	[%rd6+104], %r39;
	st.local.v4.f32 	[%rd3+96], {%f1, %f1, %f1, %f1};
	st.global.u32 	[%rd6+108], %r39;
	st.global.u32 	[%rd6+112], %r39;
	st.global.u32 	[%rd6+116], %r39;
	st.global.u32 	[%rd6+120], %r39;
	st.local.v4.f32 	[%rd3+112], {%f1, %f1, %f1, %f1};
	st.global.u32 	[%rd6+124], %r39;
	neg.s32 	%r41, %r39;
	mov.b32 	%r40, 0;
	mov.u32 	%r42, %r3;
	mov.u32 	%r43, %r40;
$L__BB3_3:
	setp.eq.s32 	%p4, %r41, 0;
	@%p4 bra 	$L__BB3_14;
	mul.wide.u32 	%rd21, %r40, 4;
	add.s64 	%rd22, %rd4, %rd21;
	ld.global.f32 	%f5, [%rd22];
	ld.global.f32 	%f6, [%rd22+4];
	ld.global.f32 	%f7, [%rd22+8];
	sub.f32 	%f11, %f2, %f5;
	sub.f32 	%f12, %f3, %f6;
	mul.f32 	%f13, %f12, %f12;
	fma.rn.f32 	%f14, %f11, %f11, %f13;
	sub.f32 	%f15, %f4, %f7;
	fma.rn.f32 	%f8, %f15, %f15, %f14;
	setp.gt.f32 	%p5, %f8, %f1;
	@%p5 bra 	$L__BB3_14;
	setp.gt.f32 	%p7, %f5, %f2;
	setp.gt.f32 	%p8, %f6, %f3;
	setp.gt.f32 	%p9, %f7, %f4;
	selp.b32 	%r25, 16, 0, %p7;
	selp.b32 	%r26, 8, 0, %p8;
	or.b32  	%r27, %r26, %r25;
	selp.b32 	%r28, 4, 0, %p9;
	or.b32  	%r10, %r27, %r28;
	mul.wide.u32 	%rd23, %r10, 4;
	add.s64 	%rd7, %rd3, %rd23;
	ld.local.f32 	%f9, [%rd7];
	setp.geu.f32 	%p10, %f8, %f9;
	mov.b32 	%r44, 0;
	mov.pred 	%p23, -1;
	mov.pred 	%p24, %p23;
	mov.u64 	%rd27, %rd7;
	@%p10 bra 	$L__BB3_11;
$L__BB3_6:
	not.pred 	%p18, %p23;
	@%p18 bra 	$L__BB3_10;
	shl.b32 	%r32, %r10, 2;
	cvt.u64.u32 	%rd24, %r32;
	add.s64 	%rd9, %rd6, %rd24;
	ld.global.u32 	%r33, [%rd9+8];
	st.global.u32 	[%rd9+12], %r33;
	ld.local.f32 	%f19, [%rd7+8];
	st.local.f32 	[%rd7+12], %f19;
	not.pred 	%p19, %p24;
	@%p19 bra 	$L__BB3_10;
	ld.global.u32 	%r34, [%rd9+4];
	st.global.u32 	[%rd9+8], %r34;
	ld.local.f32 	%f20, [%rd7+4];
	st.local.f32 	[%rd7+8], %f20;
	@%p10 bra 	$L__BB3_10;
	ld.global.u32 	%r35, [%rd9];
	st.global.u32 	[%rd9+4], %r35;
	st.local.f32 	[%rd7+4], %f9;
$L__BB3_10:
	add.s32 	%r36, %r10, %r4;
	add.s32 	%r37, %r36, %r44;
	mul.wide.s32 	%rd25, %r37, 4;
	add.s64 	%rd26, %rd5, %rd25;
	st.global.u32 	[%rd26], %r43;
	st.local.f32 	[%rd27], %f8;
	bra.uni 	$L__BB3_14;
$L__BB3_11:
	add.s64 	%rd27, %rd7, 4;
	ld.local.f32 	%f16, [%rd7+4];
	setp.lt.f32 	%p12, %f8, %f16;
	mov.b32 	%r44, 1;
	mov.pred 	%p24, %p23;
	@%p12 bra 	$L__BB3_6;
	add.s64 	%rd27, %rd7, 8;
	ld.local.f32 	%f17, [%rd7+8];
	setp.lt.f32 	%p15, %f8, %f17;
	mov.b32 	%r44, 2;
	mov.pred 	%p24, 0;
	@%p15 bra 	$L__BB3_6;
	add.s64 	%rd27, %rd7, 12;
	ld.local.f32 	%f18, [%rd7+12];
	setp.lt.f32 	%p17, %f8, %f18;
	mov.b32 	%r44, 3;
	mov.pred 	%p23, 0;
	mov.pred 	%p24, %p23;
	@%p17 bra 	$L__BB3_6;
$L__BB3_14:
	add.s32 	%r43, %r43, 1;
	add.s32 	%r42, %r42, 1;
	setp.ne.s32 	%p21, %r42, 0;
	add.s32 	%r41, %r41, 1;
	add.s32 	%r40, %r40, 3;
	@%p21 bra 	$L__BB3_3;
	mov.u32 	%r38, %ntid.x;
	add.s32 	%r39, %r39, %r38;
	setp.lt.s32 	%p22, %r39, %r17;
	@%p22 bra 	$L__BB3_2;
$L__BB3_16:
	ret;

}


// ===== COMPILED SASS (sm_100) =====

	.target	sm_100

	.elftype	@"ET_EXEC"


//--------------------- .note.nv.tkinfo           --------------------------
	.section	.note.nv.tkinfo,"",@"SHT_NOTE"
	.sectionflags	@"SHF_NOTE_NV_TKINFO"
	.tkinfo
        /*0018*/ 	.word	0x00000002
        /*0030*/ 	.string	""
        /*0030*/ 	.string	"ptxas"
        /*0030*/ 	.string	"Cuda compilation tools, release 13.0, V13.0.88"
        /*0030*/ 	.string	"Build cuda_13.0.r13.0/compiler.36424714_0"
        /*0030*/ 	.string	"-arch sm_100 -m 64 "



//--------------------- .note.nv.cuinfo           --------------------------
	.section	.note.nv.cuinfo,"",@"SHT_NOTE"
	.sectionflags	@"SHF_NOTE_NV_CUINFO"
        /*0018*/ 	.short	0x0002
        /*001a*/ 	.short	0x0064
        /*001c*/ 	.short	0x0082
	.zero		2


//--------------------- .nv.info                  --------------------------
	.section	.nv.info,"",@"SHT_CUDA_INFO"
	.align	4


	//----- nvinfo : EIATTR_REGCOUNT
	.align		4
        /*0000*/ 	.byte	0x04, 0x2f
        /*0002*/ 	.short	(.L_1 - .L_0)
	.align		4
.L_0:
        /*0004*/ 	.word	index@(_Z22selection_k_radius_gpuiiifPKiPKfPiPf)
        /*0008*/ 	.word	0x00000028


	//----- nvinfo : EIATTR_FRAME_SIZE
	.align		4
.L_1:
        /*000c*/ 	.byte	0x04, 0x11
        /*000e*/ 	.short	(.L_3 - .L_2)
	.align		4
.L_2:
        /*0010*/ 	.word	index@(_Z22selection_k_radius_gpuiiifPKiPKfPiPf)
        /*0014*/ 	.word	0x00000000


	//----- nvinfo : EIATTR_REGCOUNT
	.align		4
.L_3:
        /*0018*/ 	.byte	0x04, 0x2f
        /*001a*/ 	.short	(.L_5 - .L_4)
	.align		4
.L_4:
        /*001c*/ 	.word	index@(_Z11cube_selectiifPKfPi)
        /*0020*/ 	.word	0x00000020


	//----- nvinfo : EIATTR_FRAME_SIZE
	.align		4
.L_5:
        /*0024*/ 	.byte	0x04, 0x11
        /*0026*/ 	.short	(.L_7 - .L_6)
	.align		4
.L_6:
        /*0028*/ 	.word	index@(_Z11cube_selectiifPKfPi)
        /*002c*/ 	.word	0x00000000


	//----- nvinfo : EIATTR_REGCOUNT
	.align		4
.L_7:
        /*0030*/ 	.byte	0x04, 0x2f
        /*0032*/ 	.short	(.L_9 - .L_8)
	.align		4
.L_8:
        /*0034*/ 	.word	index@(_Z15cube_select_twoiifPKfPi)
        /*0038*/ 	.word	0x0000002f


	//----- nvinfo : EIATTR_FRAME_SIZE
	.align		4
.L_9:
        /*003c*/ 	.byte	0x04, 0x11
        /*003e*/ 	.short	(.L_11 - .L_10)
	.align		4
.L_10:
        /*0040*/ 	.word	index@(_Z15cube_select_twoiifPKfPi)
        /*0044*/ 	.word	0x00000000


	//----- nvinfo : EIATTR_REGCOUNT
	.align		4
.L_11:
        /*0048*/ 	.byte	0x04, 0x2f
        /*004a*/ 	.short	(.L_13 - .L_12)
	.align		4
.L_12:
        /*004c*/ 	.word	index@(_Z16cube_select_fouriifPKfPi)
        /*0050*/ 	.word	0x0000001c


	//----- nvinfo : EIATTR_FRAME_SIZE
	.align		4
.L_13:
        /*0054*/ 	.byte	0x04, 0x11
        /*0056*/ 	.short	(.L_15 - .L_14)
	.align		4
.L_14:
        /*0058*/ 	.word	index@(_Z16cube_select_fouriifPKfPi)
        /*005c*/ 	.word	0x00000080


	//----- nvinfo : EIATTR_MIN_STACK_SIZE
	.align		4
.L_15:
        /*0060*/ 	.byte	0x04, 0x12
        /*0062*/ 	.short	(.L_17 - .L_16)
	.align		4
.L_16:
        /*0064*/ 	.word	index@(_Z16cube_select_fouriifPKfPi)
        /*0068*/ 	.word	0x00000080


	//----- nvinfo : EIATTR_MIN_STACK_SIZE
	.align		4
.L_17:
        /*006c*/ 	.byte	0x04, 0x12
        /*006e*/ 	.short	(.L_19 - .L_18)
	.align		4
.L_18:
        /*0070*/ 	.word	index@(_Z15cube_select_twoiifPKfPi)
        /*0074*/ 	.word	0x00000000


	//----- nvinfo : EIATTR_MIN_STACK_SIZE
	.align		4
.L_19:
        /*0078*/ 	.byte	0x04, 0x12
        /*007a*/ 	.short	(.L_21 - .L_20)
	.align		4
.L_20:
        /*007c*/ 	.word	index@(_Z11cube_selectiifPKfPi)
        /*0080*/ 	.word	0x00000000


	//----- nvinfo : EIATTR_MIN_STACK_SIZE
	.align		4
.L_21:
        /*0084*/ 	.byte	0x04, 0x12
        /*0086*/ 	.short	(.L_23 - .L_22)
	.align		4
.L_22:
        /*0088*/ 	.word	index@(_Z22selection_k_radius_gpuiiifPKiPKfPiPf)
        /*008c*/ 	.word	0x00000000
.L_23:


//--------------------- .nv.compat                --------------------------
	.section	.nv.compat,"",@"SHT_CUDA_COMPAT_INFO"
	.align	4
        /*0000*/ 	.byte	0x02, 0x09, 0x00, 0x00, 0x02, 0x02, 0x01, 0x00, 0x02, 0x05, 0x05, 0x00, 0x03, 0x07, 0x01, 0x01
        /*0010*/ 	.byte	0x02, 0x03, 0x00, 0x00, 0x02, 0x06, 0x01, 0x00, 0x04, 0x0b, 0x08, 0x00, 0x09, 0x00, 0x00, 0x00
        /*0020*/ 	.byte	0x00, 0x00, 0x00, 0x00


//--------------------- .nv.info._Z16cube_select_fouriifPKfPi --------------------------
	.section	.nv.info._Z16cube_select_fouriifPKfPi,"",@"SHT_CUDA_INFO"
	.sectionflags	@""
	.align	4


	//----- nvinfo : EIATTR_CUDA_API_VERSION
	.align		4
        /*0000*/ 	.byte	0x04, 0x37
        /*0002*/ 	.short	(.L_25 - .L_24)
.L_24:
        /*0004*/ 	.word	0x00000082


	//----- nvinfo : EIATTR_KPARAM_INFO
	.align		4
.L_25:
        /*0008*/ 	.byte	0x04, 0x17
        /*000a*/ 	.short	(.L_27 - .L_26)
.L_26:
        /*000c*/ 	.word	0x00000000
        /*0010*/ 	.short	0x0004
        /*0012*/ 	.short	0x0018
        /*0014*/ 	.byte	0x00, 0xf5, 0x21, 0x00


	//----- nvinfo : EIATTR_KPARAM_INFO
	.align		4
.L_27:
        /*0018*/ 	.byte	0x04, 0x17
        /*001a*/ 	.short	(.L_29 - .L_28)
.L_28:
        /*001c*/ 	.word	0x00000000
        /*0020*/ 	.short	0x0003
        /*0022*/ 	.short	0x0010
        /*0024*/ 	.byte	0x00, 0xf5, 0x21, 0x00


	//----- nvinfo : EIATTR_KPARAM_INFO
	.align		4
.L_29:
        /*0028*/ 	.byte	0x04, 0x17
        /*002a*/ 	.short	(.L_31 - .L_30)
.L_30:
        /*002c*/ 	.word	0x00000000
        /*0030*/ 	.short	0x0002
        /*0032*/ 	.short	0x0008
        /*0034*/ 	.byte	0x00, 0xf0, 0x11, 0x00


	//----- nvinfo : EIATTR_KPARAM_INFO
	.align		4
.L_31:
        /*0038*/ 	.byte	0x04, 0x17
        /*003a*/ 	.short	(.L_33 - .L_32)
.L_32:
        /*003c*/ 	.word	0x00000000
        /*0040*/ 	.short	0x0001
        /*0042*/ 	.short	0x0004
        /*0044*/ 	.byte	0x00, 0xf0, 0x11, 0x00


	//----- nvinfo : EIATTR_KPARAM_INFO
	.align		4
.L_33:
        /*0048*/ 	.byte	0x04, 0x17
        /*004a*/ 	.short	(.L_35 - .L_34)
.L_34:
        /*004c*/ 	.word	0x00000000
        /*0050*/ 	.short	0x0000
        /*0052*/ 	.short	0x0000
        /*0054*/ 	.byte	0x00, 0xf0, 0x11, 0x00


	//----- nvinfo : EIATTR_SPARSE_MMA_MASK
	.align		4
.L_35:
        /*0058*/ 	.byte	0x03, 0x50
        /*005a*/ 	.short	0x0000


	//----- nvinfo : EIATTR_MAXREG_COUNT
	.align		4
        /*005c*/ 	.byte	0x03, 0x1b
        /*005e*/ 	.short	0x00ff


	//----- nvinfo : EIATTR_MERCURY_ISA_VERSION
	.align		4
        /*0060*/ 	.byte	0x03, 0x5f
        /*0062*/ 	.short	0x0101


	//----- nvinfo : EIATTR_VRC_CTA_INIT_COUNT
	.align		4
        /*0064*/ 	.byte	0x02, 0x4a
	.zero		1
	.zero		1


	//----- nvinfo : EIATTR_EXIT_INSTR_OFFSETS
	.align		4
        /*0068*/ 	.byte	0x04, 0x1c
        /*006a*/ 	.short	(.L_37 - .L_36)


	//   ....[0]....
.L_36:
        /*006c*/ 	.word	0x00000050


	//   ....[1]....
        /*0070*/ 	.word	0x00000a80


	//----- nvinfo : EIATTR_CRS_STACK_SIZE
	.align		4
.L_37:
        /*0074*/ 	.byte	0x04, 0x1e
        /*0076*/ 	.short	(.L_39 - .L_38)
.L_38:
        /*0078*/ 	.word	0x00000000


	//----- nvinfo : EIATTR_CBANK_PARAM_SIZE
	.align		4
.L_39:
        /*007c*/ 	.byte	0x03, 0x19
        /*007e*/ 	.short	0x0020


	//----- nvinfo : EIATTR_PARAM_CBANK
	.align		4
        /*0080*/ 	.byte	0x04, 0x0a
        /*0082*/ 	.short	(.L_41 - .L_40)
	.align		4
.L_40:
        /*0084*/ 	.word	index@(.nv.constant0._Z16cube_select_fouriifPKfPi)
        /*0088*/ 	.short	0x0380
        /*008a*/ 	.short	0x0020


	//----- nvinfo : EIATTR_SW_WAR
	.align		4
.L_41:
        /*008c*/ 	.byte	0x04, 0x36
        /*008e*/ 	.short	(.L_43 - .L_42)
.L_42:
        /*0090*/ 	.word	0x00000008
.L_43:


//--------------------- .nv.info._Z15cube_select_twoiifPKfPi --------------------------
	.section	.nv.info._Z15cube_select_twoiifPKfPi,"",@"SHT_CUDA_INFO"
	.sectionflags	@""
	.align	4


	//----- nvinfo : EIATTR_CUDA_API_VERSION
	.align		4
        /*0000*/ 	.byte	0x04, 0x37
        /*0002*/ 	.short	(.L_45 - .L_44)
.L_44:
        /*0004*/ 	.word	0x00000082


	//----- nvinfo : EIATTR_KPARAM_INFO
	.align		4
.L_45:
        /*0008*/ 	.byte	0x04, 0x17
        /*000a*/ 	.short	(.L_47 - .L_46)
.L_46:
        /*000c*/ 	.word	0x00000000
        /*0010*/ 	.short	0x0004
        /*0012*/ 	.short	0x0018
        /*0014*/ 	.byte	0x00, 0xf5, 0x21, 0x00


	//----- nvinfo : EIATTR_KPARAM_INFO
	.align		4
.L_47:
        /*0018*/ 	.byte	0x04, 0x17
        /*001a*/ 	.short	(.L_49 - .L_48)
.L_48:
        /*001c*/ 	.word	0x00000000
        /*0020*/ 	.short	0x0003
        /*0022*/ 	.short	0x0010
        /*0024*/ 	.byte	0x00, 0xf5, 0x21, 0x00


	//----- nvinfo : EIATTR_KPARAM_INFO
	.align		4
.L_49:
        /*0028*/ 	.byte	0x04, 0x17
        /*002a*/ 	.short	(.L_51 - .L_50)
.L_50:
        /*002c*/ 	.word	0x00000000
        /*0030*/ 	.short	0x0002
        /*0032*/ 	.short	0x0008
        /*0034*/ 	.byte	0x00, 0xf0, 0x11, 0x00


	//----- nvinfo : EIATTR_KPARAM_INFO
	.align		4
.L_51:
        /*0038*/ 	.byte	0x04, 0x17
        /*003a*/ 	.short	(.L_53 - .L_52)
.L_52:
        /*003c*/ 	.word	0x00000000
        /*0040*/ 	.short	0x0001
        /*0042*/ 	.short	0x0004
        /*0044*/ 	.byte	0x00, 0xf0, 0x11, 0x00


	//----- nvinfo : EIATTR_KPARAM_INFO
	.align		4
.L_53:
        /*0048*/ 	.byte	0x04, 0x17
        /*004a*/ 	.short	(.L_55 - .L_54)
.L_54:
        /*004c*/ 	.word	0x00000000
        /*0050*/ 	.short	0x0000
        /*0052*/ 	.short	0x0000
        /*0054*/ 	.byte	0x00, 0xf0, 0x11, 0x00


	//----- nvinfo : EIATTR_SPARSE_MMA_MASK
	.align		4
.L_55:
        /*0058*/ 	.byte	0x03, 0x50
        /*005a*/ 	.short	0x0000


	//----- nvinfo : EIATTR_MAXREG_COUNT
	.align		4
        /*005c*/ 	.byte	0x03, 0x1b
        /*005e*/ 	.short	0x00ff


	//----- nvinfo : EIATTR_MERCURY_ISA_VERSION
	.align		4
        /*0060*/ 	.byte	0x03, 0x5f
        /*0062*/ 	.short	0x0101


	//----- nvinfo : EIATTR_VRC_CTA_INIT_COUNT
	.align		4
        /*0064*/ 	.byte	0x02, 0x4a
	.zero		1
	.zero		1


	//----- nvinfo : EIATTR_EXIT_INSTR_OFFSETS
	.align		4
        /*0068*/ 	.byte	0x04, 0x1c
        /*006a*/ 	.short	(.L_57 - .L_56)


	//   ....[0]....
.L_56:
        /*006c*/ 	.word	0x00000040


	//   ....[1]....
        /*0070*/ 	.word	0x00001bd0


	//----- nvinfo : EIATTR_CRS_STACK_SIZE
	.align		4
.L_57:
        /*0074*/ 	.byte	0x04, 0x1e
        /*0076*/ 	.short	(.L_59 - .L_58)
.L_58:
        /*0078*/ 	.word	0x00000000


	//----- nvinfo : EIATTR_CBANK_PARAM_SIZE
	.align		4
.L_59:
        /*007c*/ 	.byte	0x03, 0x19
        /*007e*/ 	.short	0x0020


	//----- nvinfo : EIATTR_PARAM_CBANK
	.align		4
        /*0080*/ 	.byte	0x04, 0x0a
        /*0082*/ 	.short	(.L_61 - .L_60)
	.align		4
.L_60:
        /*0084*/ 	.word	index@(.nv.constant0._Z15cube_select_twoiifPKfPi)
        /*0088*/ 	.short	0x0380
        /*008a*/ 	.short	0x0020


	//----- nvinfo : EIATTR_SW_WAR
	.align		4
.L_61:
        /*008c*/ 	.byte	0x04, 0x36
        /*008e*/ 	.short	(.L_63 - .L_62)
.L_62:
        /*0090*/ 	.word	0x00000008
.L_63:


//--------------------- .nv.info._Z11cube_selectiifPKfPi --------------------------
	.section	.nv.info._Z11cube_selectiifPKfPi,"",@"SHT_CUDA_INFO"
	.sectionflags	@""
	.align	4


	//----- nvinfo : EIATTR_CUDA_API_VERSION
	.align		4
        /*0000*/ 	.byte	0x04, 0x37
        /*0002*/ 	.short	(.L_65 - .L_64)
.L_64:
        /*0004*/ 	.word	0x00000082


	//----- nvinfo : EIATTR_KPARAM_INFO
	.align		4
.L_65:
        /*0008*/ 	.byte	0x04, 0x17
        /*000a*/ 	.short	(.L_67 - .L_66)
.L_66:
        /*000c*/ 	.word	0x00000000
        /*0010*/ 	.short	0x0004
        /*0012*/ 	.short	0x0018
        /*0014*/ 	.byte	0x00, 0xf5, 0x21, 0x00


	//----- nvinfo : EIATTR_KPARAM_INFO
	.align		4
.L_67:
        /*0018*/ 	.byte	0x04, 0x17
        /*001a*/ 	.short	(.L_69 - .L_68)
.L_68:
        /*001c*/ 	.word	0x00000000
        /*0020*/ 	.short	0x0003
        /*0022*/ 	.short	0x0010
        /*0024*/ 	.byte	0x00, 0xf5, 0x21, 0x00


	//----- nvinfo : EIATTR_KPARAM_INFO
	.align		4
.L_69:
        /*0028*/ 	.byte	0x04, 0x17
        /*002a*/ 	.short	(.L_71 - .L_70)
.L_70:
        /*002c*/ 	.word	0x00000000
        /*0030*/ 	.short	0x0002
        /*0032*/ 	.short	0x0008
        /*0034*/ 	.byte	0x00, 0xf0, 0x11, 0x00


	//----- nvinfo : EIATTR_KPARAM_INFO
	.align		4
.L_71:
        /*0038*/ 	.byte	0x04, 0x17
        /*003a*/ 	.short	(.L_73 - .L_72)
.L_72:
        /*003c*/ 	.word	0x00000000
        /*0040*/ 	.short	0x0001
        /*0042*/ 	.short	0x0004
        /*0044*/ 	.byte	0x00, 0xf0, 0x11, 0x00


	//----- nvinfo : EIATTR_KPARAM_INFO
	.align		4
.L_73:
        /*0048*/ 	.byte	0x04, 0x17
        /*004a*/ 	.short	(.L_75 - .L_74)
.L_74:
        /*004c*/ 	.word	0x00000000
        /*0050*/ 	.short	0x0000
        /*0052*/ 	.short	0x0000
        /*0054*/ 	.byte	0x00, 0xf0, 0x11, 0x00


	//----- nvinfo : EIATTR_SPARSE_MMA_MASK
	.align		4
.L_75:
        /*0058*/ 	.byte	0x03, 0x50
        /*005a*/ 	.short	0x0000


	//----- nvinfo : EIATTR_MAXREG_COUNT
	.align		4
        /*005c*/ 	.byte	0x03, 0x1b
        /*005e*/ 	.short	0x00ff


	//----- nvinfo : EIATTR_MERCURY_ISA_VERSION
	.align		4
        /*0060*/ 	.byte	0x03, 0x5f
        /*0062*/ 	.short	0x0101


	//----- nvinfo : EIATTR_VRC_CTA_INIT_COUNT
	.align		4
        /*0064*/ 	.byte	0x02, 0x4a
	.zero		1
	.zero		1


	//----- nvinfo : EIATTR_EXIT_INSTR_OFFSETS
	.align		4
        /*0068*/ 	.byte	0x04, 0x1c
        /*006a*/ 	.short	(.L_77 - .L_76)


	//   ....[0]....
.L_76:
        /*006c*/ 	.word	0x00000040


	//   ....[1]....
        /*0070*/ 	.word	0x00001e60


	//----- nvinfo : EIATTR_CRS_STACK_SIZE
	.align		4
.L_77:
        /*0074*/ 	.byte	0x04, 0x1e
        /*0076*/ 	.short	(.L_79 - .L_78)
.L_78:
        /*0078*/ 	.word	0x00000000


	//----- nvinfo : EIATTR_CBANK_PARAM_SIZE
	.align		4
.L_79:
        /*007c*/ 	.byte	0x03, 0x19
        /*007e*/ 	.short	0x0020


	//----- nvinfo : EIATTR_PARAM_CBANK
	.align		4
        /*0080*/ 	.byte	0x04, 0x0a
        /*0082*/ 	.short	(.L_81 - .L_80)
	.align		4
.L_80:
        /*0084*/ 	.word	index@(.nv.constant0._Z11cube_selectiifPKfPi)
        /*0088*/ 	.short	0x0380
        /*008a*/ 	.short	0x0020


	//----- nvinfo : EIATTR_SW_WAR
	.align		4
.L_81:
        /*008c*/ 	.byte	0x04, 0x36
        /*008e*/ 	.short	(.L_83 - .L_82)
.L_82:
        /*0090*/ 	.word	0x00000008
.L_83:


//--------------------- .nv.info._Z22selection_k_radius_gpuiiifPKiPKfPiPf --------------------------
	.section	.nv.info._Z22selection_k_radius_gpuiiifPKiPKfPiPf,"",@"SHT_CUDA_INFO"
	.sectionflags	@""
	.align	4


	//----- nvinfo : EIATTR_CUDA_API_VERSION
	.align		4
        /*0000*/ 	.byte	0x04, 0x37
        /*0002*/ 	.short	(.L_85 - .L_84)
.L_84:
        /*0004*/ 	.word	0x00000082


	//----- nvinfo : EIATTR_KPARAM_INFO
	.align		4
.L_85:
        /*0008*/ 	.byte	0x04, 0x17
        /*000a*/ 	.short	(.L_87 - .L_86)
.L_86:
        /*000c*/ 	.word	0x00000000
        /*0010*/ 	.short	0x0007
        /*0012*/ 	.short	0x0028
        /*0014*/ 	.byte	0x00, 0xf5, 0x21, 0x00


	//----- nvinfo : EIATTR_KPARAM_INFO
	.align		4
.L_87:
        /*0018*/ 	.byte	0x04, 0x17
        /*001a*/ 	.short	(.L_89 - .L_88)
.L_88:
        /*001c*/ 	.word	0x00000000
        /*0020*/ 	.short	0x0006
        /*0022*/ 	.short	0x0020
        /*0024*/ 	.byte	0x00, 0xf5, 0x21, 0x00


	//----- nvinfo : EIATTR_KPARAM_INFO
	.align		4
.L_89:
        /*0028*/ 	.byte	0x04, 0x17
        /*002a*/ 	.short	(.L_91 - .L_90)
.L_90:
        /*002c*/ 	.word	0x00000000
        /*0030*/ 	.short	0x0005
        /*0032*/ 	.short	0x0018
        /*0034*/ 	.byte	0x00, 0xf5, 0x21, 0x00


	//----- nvinfo : EIATTR_KPARAM_INFO
	.align		4
.L_91:
        /*0038*/ 	.byte	0x04, 0x17
        /*003a*/ 	.short	(.L_93 - .L_92)
.L_92:
        /*003c*/ 	.word	0x00000000
        /*0040*/ 	.short	0x0004
        /*0042*/ 	.short	0x0010
        /*0044*/ 	.byte	0x00, 0xf5, 0x21, 0x00


	//----- nvinfo : EIATTR_KPARAM_INFO
	.align		4
.L_93:
        /*0048*/ 	.byte	0x04, 0x17
        /*004a*/ 	.short	(.L_95 - .L_94)
.L_94:
        /*004c*/ 	.word	0x00000000
        /*0050*/ 	.short	0x0003
        /*0052*/ 	.short	0x000c
        /*0054*/ 	.byte	0x00, 0xf0, 0x11, 0x00


	//----- nvinfo : EIATTR_KPARAM_INFO
	.align		4
.L_95:
        /*0058*/ 	.byte	0x04, 0x17
        /*005a*/ 	.short	(.L_97 - .L_96)
.L_96:
        /*005c*/ 	.word	0x00000000
        /*0060*/ 	.short	0x0002
        /*0062*/ 	.short	0x0008
        /*0064*/ 	.byte	0x00, 0xf0, 0x11, 0x00


	//----- nvinfo : EIATTR_KPARAM_INFO
	.align		4
.L_97:
        /*0068*/ 	.byte	0x04, 0x17
        /*006a*/ 	.short	(.L_99 - .L_98)
.L_98:
        /*006c*/ 	.word	0x00000000
        /*0070*/ 	.short	0x0001
        /*0072*/ 	.short	0x0004
        /*0074*/ 	.byte	0x00, 0xf0, 0x11, 0x00


	//----- nvinfo : EIATTR_KPARAM_INFO
	.align		4
.L_99:
        /*0078*/ 	.byte	0x04, 0x17
        /*007a*/ 	.short	(.L_101 - .L_100)
.L_100:
        /*007c*/ 	.word	0x00000000
        /*0080*/ 	.short	0x0000
        /*0082*/ 	.short	0x0000
        /*0084*/ 	.byte	0x00, 0xf0, 0x11, 0x00


	//----- nvinfo : EIATTR_SPARSE_MMA_MASK
	.align		4
.L_101:
        /*0088*/ 	.byte	0x03, 0x50
        /*008a*/ 	.short	0x0000


	//----- nvinfo : EIATTR_MAXREG_COUNT
	.align		4
        /*008c*/ 	.byte	0x03, 0x1b
        /*008e*/ 	.short	0x00ff


	//----- nvinfo : EIATTR_MERCURY_ISA_VERSION
	.align		4
        /*0090*/ 	.byte	0x03, 0x5f
        /*0092*/ 	.short	0x0101


	//----- nvinfo : EIATTR_VRC_CTA_INIT_COUNT
	.align		4
        /*0094*/ 	.byte	0x02, 0x4a
	.zero		1
	.zero		1


	//----- nvinfo : EIATTR_EXIT_INSTR_OFFSETS
	.align		4
        /*0098*/ 	.byte	0x04, 0x1c
        /*009a*/ 	.short	(.L_103 - .L_102)


	//   ....[0]....
.L_102:
        /*009c*/ 	.word	0x00000060


	//   ....[1]....
        /*00a0*/ 	.word	0x00000090


	//   ....[2]....
        /*00a4*/ 	.word	0x00002000


	//----- nvinfo : EIATTR_CRS_STACK_SIZE
	.align		4
.L_103:
        /*00a8*/ 	.byte	0x04, 0x1e
        /*00aa*/ 	.short	(.L_105 - .L_104)
.L_104:
        /*00ac*/ 	.word	0x00000000


	//----- nvinfo : EIATTR_CBANK_PARAM_SIZE
	.align		4
.L_105:
        /*00b0*/ 	.byte	0x03, 0x19
        /*00b2*/ 	.short	0x0030


	//----- nvinfo : EIATTR_PARAM_CBANK
	.align		4
        /*00b4*/ 	.byte	0x04, 0x0a
        /*00b6*/ 	.short	(.L_107 - .L_106)
	.align		4
.L_106:
        /*00b8*/ 	.word	index@(.nv.constant0._Z22selection_k_radius_gpuiiifPKiPKfPiPf)
        /*00bc*/ 	.short	0x0380
        /*00be*/ 	.short	0x0030


	//----- nvinfo : EIATTR_SW_WAR
	.align		4
.L_107:
        /*00c0*/ 	.byte	0x04, 0x36
        /*00c2*/ 	.short	(.L_109 - .L_108)
.L_108:
        /*00c4*/ 	.word	0x00000008
.L_109:


//--------------------- .nv.callgraph             --------------------------
	.section	.nv.callgraph,"",@"SHT_CUDA_CALLGRAPH"
	.align	4
	.sectionentsize	8
	.align		4
        /*0000*/ 	.word	0x00000000
	.align		4
        /*0004*/ 	.word	0xffffffff
	.align		4
        /*0008*/ 	.word	0x00000000
	.align		4
        /*000c*/ 	.word	0xfffffffe
	.align		4
        /*0010*/ 	.word	0x00000000
	.align		4
        /*0014*/ 	.word	0xfffffffd
	.align		4
        /*0018*/ 	.word	0x00000000
	.align		4
        /*001c*/ 	.word	0xfffffffc


//--------------------- .text._Z16cube_select_fouriifPKfPi --------------------------
	.section	.text._Z16cube_select_fouriifPKfPi,"ax",@progbits
	.align	128
        .global         _Z16cube_select_fouriifPKfPi
        .type           _Z16cube_select_fouriifPKfPi,@function
        .size           _Z16cube_select_fouriifPKfPi,(.L_x_52 - _Z16cube_select_fouriifPKfPi)
        .other          _Z16cube_select_fouriifPKfPi,@"STO_CUDA_ENTRY STV_DEFAULT"
_Z16cube_select_fouriifPKfPi:
.text._Z16cube_select_fouriifPKfPi:
[----:B------:R-:W0:Y:S01]  /*0000*/  LDC R1, c[0x0][0x37c] ;  /* 0x0000df00ff017b82 */ /* 0x000e220000000800 */
[----:B------:R-:W1:Y:S01]  /*0010*/  S2R R2, SR_TID.X ;  /* 0x0000000000027919 */ /* 0x000e620000002100 */
[----:B------:R-:W1:Y:S01]  /*0020*/  LDCU UR4, c[0x0][0x384] ;  /* 0x00007080ff0477ac */ /* 0x000e620008000800 */
[----:B0-----:R-:W-:Y:S01]  /*0030*/  VIADD R1, R1, 0xffffff80 ;  /* 0xffffff8001017836 */ /* 0x001fe20000000000 */
[----:B-1----:R-:W-:-:S13]  /*0040*/  ISETP.GE.AND P0, PT, R2, UR4, PT ;  /* 0x0000000402007c0c */ /* 0x002fda000bf06270 */
[----:B------:R-:W-:Y:S05]  /*0050*/  @P0 EXIT ;  /* 0x000000000000094d */ /* 0x000fea0003800000 */
[----:B------:R-:W0:Y:S01]  /*0060*/  S2R R0, SR_CTAID.X ;  /* 0x0000000000007919 */ /* 0x000e220000002500 */
[----:B------:R-:W1:Y:S01]  /*0070*/  LDC.64 R24, c[0x0][0x390] ;  /* 0x0000e400ff187b82 */ /* 0x000e620000000a00 */
[----:B------:R-:W2:Y:S07]  /*0080*/  LDCU.64 UR6, c[0x0][0x358] ;  /* 0x00006b00ff0677ac */ /* 0x000eae0008000a00 */
[----:B------:R-:W3:Y:S08]  /*0090*/  LDC.64 R22, c[0x0][0x398] ;  /* 0x0000e600ff167b82 */ /* 0x000ef00000000a00 */
[----:B------:R-:W4:Y:S01]  /*00a0*/  LDC R16, c[0x0][0x388] ;  /* 0x0000e200ff107b82 */ /* 0x000f220000000800 */
[----:B0-----:R-:W-:Y:S01]  /*00b0*/  IMAD R0, R0, UR4, RZ ;  /* 0x0000000400007c24 */ /* 0x001fe2000f8e02ff */
[----:B------:R-:W-:-:S03]  /*00c0*/  UIADD3 UR4, UPT, UPT, -UR4, URZ, URZ ;  /* 0x000000ff04047290 */ /* 0x000fc6000fffe1ff */
[C---:B------:R-:W-:Y:S02]  /*00d0*/  IMAD R3, R0.reuse, 0x3, RZ ;  /* 0x0000000300037824 */ /* 0x040fe400078e02ff */
[----:B------:R-:W-:Y:S01]  /*00e0*/  IMAD.SHL.U32 R5, R0, 0x20, RZ ;  /* 0x0000002000057824 */ /* 0x000fe200078e00ff */
[----:B------:R-:W-:Y:S01]  /*00f0*/  MOV R0, R2 ;  /* 0x0000000200007202 */ /* 0x000fe20000000f00 */
[----:B-1----:R-:W-:-:S04]  /*0100*/  IMAD.WIDE R24, R3, 0x4, R24 ;  /* 0x0000000403187825 */ /* 0x002fc800078e0218 */
[----:B----4-:R-:W-:Y:S01]  /*0110*/  FMUL R16, R16, R16 ;  /* 0x0000001010107220 */ /* 0x010fe20000400000 */
[----:B--23--:R-:W-:-:S07]  /*0120*/  IMAD.WIDE R22, R5, 0x4, R22 ;  /* 0x0000000405167825 */ /* 0x00cfce00078e0216 */
.L_x_7:
[----:B------:R-:W-:-:S04]  /*0130*/  IMAD R13, R0, 0x3, RZ ;  /* 0x00000003000d7824 */ /* 0x000fc800078e02ff */
[----:B------:R-:W-:Y:S01]  /*0140*/  IMAD.WIDE R12, R13, 0x4, R24 ;  /* 0x000000040d0c7825 */ /* 0x000fe200078e0218 */
[----:B------:R-:W-:-:S03]  /*0150*/  MOV R15, R16 ;  /* 0x00000010000f7202 */ /* 0x000fc60000000f00 */
[----:B------:R-:W-:Y:S01]  /*0160*/  IMAD.MOV.U32 R14, RZ, RZ, R16 ;  /* 0x000000ffff0e7224 */ /* 0x000fe200078e0010 */
[----:B-----5:R-:W5:Y:S01]  /*0170*/  LDG.E R2, desc[UR6][R12.64] ;  /* 0x000000060c027981 */ /* 0x020f62000c1e1900 */
[----:B------:R-:W-:-:S03]  /*0180*/  IMAD.SHL.U32 R21, R0, 0x20, RZ ;  /* 0x0000002000157824 */ /* 0x000fc600078e00ff */
[----:B------:R-:W5:Y:S04]  /*0190*/  LDG.E R3, desc[UR6][R12.64+0x4] ;  /* 0x000004060c037981 */ /* 0x000f68000c1e1900 */
[----:B------:R0:W5:Y:S01]  /*01a0*/  LDG.E R20, desc[UR6][R12.64+0x8] ;  /* 0x000008060c147981 */ /* 0x000162000c1e1900 */
[--C-:B------:R-:W-:Y:S01]  /*01b0*/  IMAD.MOV.U32 R4, RZ, RZ, R16.reuse ;  /* 0x000000ffff047224 */ /* 0x100fe200078e0010 */
[-C--:B------:R-:W-:Y:S01]  /*01c0*/  MOV R6, R16.reuse ;  /* 0x0000001000067202 */ /* 0x080fe20000000f00 */
[--C-:B------:R-:W-:Y:S01]  /*01d0*/  IMAD.MOV.U32 R5, RZ, RZ, R16.reuse ;  /* 0x000000ffff057224 */ /* 0x100fe200078e0010 */
[-C--:B------:R-:W-:Y:S01]  /*01e0*/  MOV R17, R16.reuse ;  /* 0x0000001000117202 */ /* 0x080fe20000000f00 */
[--C-:B------:R-:W-:Y:S01]  /*01f0*/  IMAD.MOV.U32 R7, RZ, RZ, R16.reuse ;  /* 0x000000ffff077224 */ /* 0x100fe200078e0010 */
[-C--:B------:R-:W-:Y:S01]  /*0200*/  MOV R19, R16.reuse ;  /* 0x0000001000137202 */ /* 0x080fe20000000f00 */
[--C-:B------:R-:W-:Y:S01]  /*0210*/  IMAD.MOV.U32 R18, RZ, RZ, R16.reuse ;  /* 0x000000ffff127224 */ /* 0x100fe200078e0010 */
[-C--:B------:R-:W-:Y:S01]  /*0220*/  MOV R9, R16.reuse ;  /* 0x0000001000097202 */ /* 0x080fe20000000f00 */
[--C-:B------:R-:W-:Y:S01]  /*0230*/  IMAD.MOV.U32 R8, RZ, RZ, R16.reuse ;  /* 0x000000ffff087224 */ /* 0x100fe200078e0010 */
[-C--:B0-----:R-:W-:Y:S01]  /*0240*/  MOV R13, R16.reuse ;  /* 0x00000010000d7202 */ /* 0x081fe20000000f00 */
[--C-:B------:R-:W-:Y:S01]  /*0250*/  IMAD.MOV.U32 R12, RZ, RZ, R16.reuse ;  /* 0x000000ffff0c7224 */ /* 0x100fe200078e0010 */
[----:B------:R-:W-:Y:S01]  /*0260*/  STL.128 [R1+0x10], R4 ;  /* 0x0000100401007387 */ /* 0x000fe20000100c00 */
[----:B------:R-:W-:Y:S01]  /*0270*/  IMAD.MOV.U32 R10, RZ, RZ, R16 ;  /* 0x000000ffff0a7224 */ /* 0x000fe200078e0010 */
[----:B------:R-:W-:-:S02]  /*0280*/  MOV R11, R16 ;  /* 0x00000010000b7202 */ /* 0x000fc40000000f00 */
[----:B------:R0:W-:Y:S04]  /*0290*/  STL.128 [R1+0x50], R12 ;  /* 0x0000500c01007387 */ /* 0x0001e80000100c00 */
[----:B------:R-:W-:Y:S04]  /*02a0*/  STL.128 [R1+0x30], R4 ;  /* 0x0000300401007387 */ /* 0x000fe80000100c00 */
[----:B------:R-:W-:Y:S04]  /*02b0*/  STL.128 [R1+0x60], R4 ;  /* 0x0000600401007387 */ /* 0x000fe80000100c00 */
[----:B------:R1:W-:Y:S01]  /*02c0*/  STL.128 [R1], R16 ;  /* 0x0000001001007387 */ /* 0x0003e20000100c00 */
[----:B0-----:R-:W-:-:S03]  /*02d0*/  IMAD.WIDE R12, R21, 0x4, R22 ;  /* 0x00000004150c7825 */ /* 0x001fc600078e0216 */
[----:B------:R-:W-:Y:S01]  /*02e0*/  STL.128 [R1+0x20], R8 ;  /* 0x0000200801007387 */ /* 0x000fe20000100c00 */
[----:B------:R-:W-:Y:S01]  /*02f0*/  MOV R15, RZ ;  /* 0x000000ff000f7202 */ /* 0x000fe20000000f00 */
[----:B------:R-:W-:Y:S02]  /*0300*/  IMAD.MOV R14, RZ, RZ, -R0 ;  /* 0x000000ffff0e7224 */ /* 0x000fe400078e0a00 */
[----:B------:R-:W-:Y:S04]  /*0310*/  STG.E desc[UR6][R12.64], R0 ;  /* 0x000000000c007986 */ /* 0x000fe8000c101906 */
[----:B------:R-:W-:Y:S01]  /*0320*/  STG.E desc[UR6][R12.64+0x4], R0 ;  /* 0x000004000c007986 */ /* 0x000fe2000c101906 */
[----:B-1----:R-:W-:-:S03]  /*0330*/  HFMA2 R17, -RZ, RZ, 0, 0 ;  /* 0x00000000ff117431 */ /* 0x002fc600000001ff */
[----:B------:R-:W-:Y:S04]  /*0340*/  STG.E desc[UR6][R12.64+0x8], R0 ;  /* 0x000008000c007986 */ /* 0x000fe8000c101906 */
        /* <DEDUP_REMOVED lines=29> */
[----:B------:R-:W-:Y:S04]  /*0520*/  STL.128 [R1+0x40], R8 ;  /* 0x0000400801007387 */ /* 0x000fe80000100c00 */
[----:B------:R0:W-:Y:S02]  /*0530*/  STL.128 [R1+0x70], R8 ;  /* 0x0000700801007387 */ /* 0x0001e40000100c00 */
[----:B0-----:R-:W-:-:S07]  /*0540*/  IMAD.U32 R10, RZ, RZ, UR4 ;  /* 0x00000004ff0a7e24 */ /* 0x001fce000f8e00ff */
.L_x_6:
[----:B------:R-:W-:Y:S01]  /*0550*/  ISETP.NE.AND P0, PT, R14, RZ, PT ;  /* 0x000000ff0e00720c */ /* 0x000fe20003f05270 */
[----:B------:R-:W-:Y:S01]  /*0560*/  VIADD R10, R10, 0x1 ;  /* 0x000000010a0a7836 */ /* 0x000fe20000000000 */
[----:B------:R-:W-:Y:S04]  /*0570*/  BSSY.RECONVERGENT B0, `(.L_x_0) ;  /* 0x0000047000007945 */ /* 0x000fe80003800200 */
[----:B------:R-:W-:-:S07]  /*0580*/  ISETP.NE.AND P2, PT, R10, RZ, PT ;  /* 0x000000ff0a00720c */ /* 0x000fce0003f45270 */
[----:B------:R-:W-:Y:S06]  /*0590*/  @!P0 BRA `(.L_x_1) ;  /* 0x0000000400108947 */ /* 0x000fec0003800000 */
[----:B------:R-:W-:-:S05]  /*05a0*/  IMAD.WIDE.U32 R4, R17, 0x4, R24 ;  /* 0x0000000411047825 */ /* 0x000fca00078e0018 */
[----:B------:R-:W2:Y:S04]  /*05b0*/  LDG.E R12, desc[UR6][R4.64+0x4] ;  /* 0x00000406040c7981 */ /* 0x000ea8000c1e1900 */
[----:B------:R-:W3:Y:S04]  /*05c0*/  LDG.E R9, desc[UR6][R4.64] ;  /* 0x0000000604097981 */ /* 0x000ee8000c1e1900 */
[----:B------:R-:W4:Y:S01]  /*05d0*/  LDG.E R13, desc[UR6][R4.64+0x8] ;  /* 0x00000806040d7981 */ /* 0x000f22000c1e1900 */
[----:B--2--5:R-:W-:Y:S01]  /*05e0*/  FADD R7, R3, -R12 ;  /* 0x8000000c03077221 */ /* 0x024fe20000000000 */
[----:B---3--:R-:W-:-:S03]  /*05f0*/  FADD R6, R2, -R9 ;  /* 0x8000000902067221 */ /* 0x008fc60000000000 */
[----:B------:R-:W-:Y:S01]  /*0600*/  FMUL R7, R7, R7 ;  /* 0x0000000707077220 */ /* 0x000fe20000400000 */
[----:B----4-:R-:W-:-:S03]  /*0610*/  FADD R8, R20, -R13 ;  /* 0x8000000d14087221 */ /* 0x010fc60000000000 */
[----:B------:R-:W-:-:S04]  /*0620*/  FFMA R7, R6, R6, R7 ;  /* 0x0000000606077223 */ /* 0x000fc80000000007 */
[----:B------:R-:W-:-:S05]  /*0630*/  FFMA R11, R8, R8, R7 ;  /* 0x00000008080b7223 */ /* 0x000fca0000000007 */
[----:B------:R-:W-:-:S13]  /*0640*/  FSETP.GT.AND P0, PT, R11, R16, PT ;  /* 0x000000100b00720b */ /* 0x000fda0003f04000 */
[----:B------:R-:W-:Y:S05]  /*0650*/  @P0 BRA `(.L_x_1) ;  /* 0x0000000000e00947 */ /* 0x000fea0003800000 */
[----:B------:R-:W-:Y:S02]  /*0660*/  FSETP.GT.AND P0, PT, R9, R2, PT ;  /* 0x000000020900720b */ /* 0x000fe40003f04000 */
[----:B------:R-:W-:Y:S02]  /*0670*/  FSETP.GT.AND P1, PT, R12, R3, PT ;  /* 0x000000030c00720b */ /* 0x000fe40003f24000 */
[----:B------:R-:W-:Y:S02]  /*0680*/  FSETP.GT.AND P3, PT, R13, R20, PT ;  /* 0x000000140d00720b */ /* 0x000fe40003f64000 */
[----:B------:R-:W-:Y:S02]  /*0690*/  SEL R18, RZ, 0x10, !P0 ;  /* 0x00000010ff127807 */ /* 0x000fe40004000000 */
[----:B------:R-:W-:Y:S02]  /*06a0*/  SEL R5, RZ, 0x8, !P1 ;  /* 0x00000008ff057807 */ /* 0x000fe40004800000 */
[----:B------:R-:W-:-:S04]  /*06b0*/  SEL R4, RZ, 0x4, !P3 ;  /* 0x00000004ff047807 */ /* 0x000fc80005800000 */
[----:B------:R-:W-:-:S05]  /*06c0*/  IADD3 R18, PT, PT, R4, R5, R18 ;  /* 0x0000000504127210 */ /* 0x000fca0007ffe012 */
[----:B------:R-:W-:-:S05]  /*06d0*/  IMAD R13, R18, 0x4, R1 ;  /* 0x00000004120d7824 */ /* 0x000fca00078e0201 */
[----:B------:R-:W2:Y:S01]  /*06e0*/  LDL.128 R4, [R13] ;  /* 0x000000000d047983 */ /* 0x000ea20000100c00 */
[----:B------:R-:W-:Y:S01]  /*06f0*/  BSSY.RELIABLE B1, `(.L_x_2) ;  /* 0x0000018000017945 */ /* 0x000fe20003800100 */
[----:B------:R-:W-:Y:S01]  /*0700*/  HFMA2 R19, -RZ, RZ, 0, 0 ;  /* 0x00000000ff137431 */ /* 0x000fe200000001ff */
[----:B------:R-:W-:Y:S01]  /*0710*/  PLOP3.LUT P1, PT, PT, PT, PT, 0x80, 0x8 ;  /* 0x000000000008781c */ /* 0x000fe20003f2f070 */
[----:B------:R-:W-:Y:S01]  /*0720*/  IMAD.MOV.U32 R12, RZ, RZ, R13 ;  /* 0x000000ffff0c7224 */ /* 0x000fe200078e000d */
[----:B------:R-:W-:Y:S02]  /*0730*/  PLOP3.LUT P0, PT, PT, PT, PT, 0x80, 0x8 ;  /* 0x000000000008781c */ /* 0x000fe40003f0f070 */
[----:B--2---:R-:W-:-:S13]  /*0740*/  FSETP.GEU.AND P3, PT, R11, R4, PT ;  /* 0x000000040b00720b */ /* 0x004fda0003f6e000 */
[----:B------:R-:W-:Y:S05]  /*0750*/  @!P3 BRA `(.L_x_3) ;  /* 0x000000000044b947 */ /* 0x000fea0003800000 */
[----:B------:R-:W-:Y:S01]  /*0760*/  FSETP.GEU.AND P4, PT, R11, R5, PT ;  /* 0x000000050b00720b */ /* 0x000fe20003f8e000 */
[----:B------:R-:W-:Y:S01]  /*0770*/  IMAD.MOV.U32 R19, RZ, RZ, 0x1 ;  /* 0x00000001ff137424 */ /* 0x000fe200078e00ff */
[----:B------:R-:W-:Y:S02]  /*0780*/  PLOP3.LUT P0, PT, PT, PT, PT, 0x80, 0x8 ;  /* 0x000000000008781c */ /* 0x000fe40003f0f070 */
[----:B------:R-:W-:-:S09]  /*0790*/  IADD3 R12, PT, PT, R13, 0x4, RZ ;  /* 0x000000040d0c7810 */ /* 0x000fd20007ffe0ff */
[----:B------:R-:W-:Y:S05]  /*07a0*/  @!P4 BRA `(.L_x_3) ;  /* 0x000000000030c947 */ /* 0x000fea0003800000 */
[----:B------:R-:W-:Y:S01]  /*07b0*/  FSETP.GEU.AND P4, PT, R11, R6, PT ;  /* 0x000000060b00720b */ /* 0x000fe20003f8e000 */
[----:B------:R-:W-:Y:S01]  /*07c0*/  IMAD.MOV.U32 R19, RZ, RZ, 0x2 ;  /* 0x00000002ff137424 */ /* 0x000fe200078e00ff */
[----:B------:R-:W-:Y:S02]  /*07d0*/  PLOP3.LUT P0, PT, PT, PT, PT, 0x8, 0x80 ;  /* 0x000000000080781c */ /* 0x000fe40003f0e170 */
[----:B------:R-:W-:-:S09]  /*07e0*/  IADD3 R12, PT, PT, R13, 0x8, RZ ;  /* 0x000000080d0c7810 */ /* 0x000fd20007ffe0ff */
[----:B------:R-:W-:Y:S05]  /*07f0*/  @!P4 BRA `(.L_x_3) ;  /* 0x00000000001cc947 */ /* 0x000fea0003800000 */
[----:B------:R-:W-:-:S13]  /*0800*/  FSETP.GEU.AND P0, PT, R11, R7, PT ;  /* 0x000000070b00720b */ /* 0x000fda0003f0e000 */
[----:B------:R-:W-:Y:S05]  /*0810*/  @P0 BREAK.RELIABLE B1 ;  /* 0x0000000000010942 */ /* 0x000fea0003800100 */
[----:B------:R-:W-:Y:S05]  /*0820*/  @P0 BRA `(.L_x_1) ;  /* 0x00000000006c0947 */ /* 0x000fea0003800000 */
[----:B------:R-:W-:Y:S01]  /*0830*/  PLOP3.LUT P1, PT, PT, PT, PT, 0x8, 0x80 ;  /* 0x000000000080781c */ /* 0x000fe20003f2e170 */
[----:B------:R-:W-:Y:S01]  /*0840*/  IMAD.MOV.U32 R19, RZ, RZ, 0x3 ;  /* 0x00000003ff137424 */ /* 0x000fe200078e00ff */
[----:B------:R-:W-:Y:S02]  /*0850*/  PLOP3.LUT P0, PT, PT, PT, PT, 0x8, 0x80 ;  /* 0x000000000080781c */ /* 0x000fe40003f0e170 */
[----:B------:R-:W-:-:S11]  /*0860*/  IADD3 R12, PT, PT, R13, 0xc, RZ ;  /* 0x0000000c0d0c7810 */ /* 0x000fd60007ffe0ff */
.L_x_3:
[----:B------:R-:W-:Y:S05]  /*0870*/  BSYNC.RELIABLE B1 ;  /* 0x0000000000017941 */ /* 0x000fea0003800100 */
.L_x_2:
[----:B------:R-:W-:Y:S04]  /*0880*/  BSSY.RECONVERGENT B1, `(.L_x_4) ;  /* 0x0000011000017945 */ /* 0x000fe80003800200 */
[----:B------:R-:W-:Y:S05]  /*0890*/  @!P1 BRA `(.L_x_5) ;  /* 0x00000000003c9947 */ /* 0x000fea0003800000 */
[----:B------:R-:W-:-:S03]  /*08a0*/  IMAD.WIDE R8, R21, 0x4, R22 ;  /* 0x0000000415087825 */ /* 0x000fc600078e0216 */
[----:B------:R-:W-:-:S04]  /*08b0*/  LEA R8, P1, R18, R8, 0x2 ;  /* 0x0000000812087211 */ /* 0x000fc800078210ff */
[----:B------:R-:W-:-:S05]  /*08c0*/  IADD3.X R9, PT, PT, RZ, R9, RZ, P1, !PT ;  /* 0x00000009ff097210 */ /* 0x000fca0000ffe4ff */
[----:B------:R-:W2:Y:S04]  /*08d0*/  LDG.E R5, desc[UR6][R8.64+0x8] ;  /* 0x0000080608057981 */ /* 0x000ea8000c1e1900 */
[----:B------:R0:W-:Y:S04]  /*08e0*/  STL [R13+0xc], R6 ;  /* 0x00000c060d007387 */ /* 0x0001e80000100800 */
[----:B--2---:R0:W-:Y:S01]  /*08f0*/  STG.E desc[UR6][R8.64+0xc], R5 ;  /* 0x00000c0508007986 */ /* 0x0041e2000c101906 */
[----:B------:R-:W-:Y:S05]  /*0900*/  @!P0 BRA `(.L_x_5) ;  /* 0x0000000000208947 */ /* 0x000fea0003800000 */
[----:B0-----:R-:W2:Y:S04]  /*0910*/  LDG.E R5, desc[UR6][R8.64+0x4] ;  /* 0x0000040608057981 */ /* 0x001ea8000c1e1900 */
[----:B------:R-:W3:Y:S04]  /*0920*/  LDL R6, [R13+0x4] ;  /* 0x000004000d067983 */ /* 0x000ee80000100800 */
[----:B--2---:R1:W-:Y:S04]  /*0930*/  STG.E desc[UR6][R8.64+0x8], R5 ;  /* 0x0000080508007986 */ /* 0x0043e8000c101906 */
[----:B---3--:R1:W-:Y:S01]  /*0940*/  STL [R13+0x8], R6 ;  /* 0x000008060d007387 */ /* 0x0083e20000100800 */
[----:B------:R-:W-:Y:S05]  /*0950*/  @P3 BRA `(.L_x_5) ;  /* 0x00000000000c3947 */ /* 0x000fea0003800000 */
[----:B-1----:R-:W2:Y:S04]  /*0960*/  LDG.E R5, desc[UR6][R8.64] ;  /* 0x0000000608057981 */ /* 0x002ea8000c1e1900 */
[----:B------:R3:W-:Y:S04]  /*0970*/  STL [R13+0x4], R4 ;  /* 0x000004040d007387 */ /* 0x0007e80000100800 */
[----:B--2---:R3:W-:Y:S02]  /*0980*/  STG.E desc[UR6][R8.64+0x4], R5 ;  /* 0x0000040508007986 */ /* 0x0047e4000c101906 */
.L_x_5:
[----:B------:R-:W-:Y:S05]  /*0990*/  BSYNC.RECONVERGENT B1 ;  /* 0x0000000000017941 */ /* 0x000fea0003800200 */
.L_x_4:
[----:B01-3--:R-:W-:Y:S01]  /*09a0*/  IADD3 R5, PT, PT, R19, R18, R21 ;  /* 0x0000001213057210 */ /* 0x00bfe20007ffe015 */
[----:B------:R0:W-:Y:S04]  /*09b0*/  STL [R12], R11 ;  /* 0x0000000b0c007387 */ /* 0x0001e80000100800 */
[----:B------:R-:W-:-:S05]  /*09c0*/  IMAD.WIDE R4, R5, 0x4, R22 ;  /* 0x0000000405047825 */ /* 0x000fca00078e0216 */
[----:B------:R0:W-:Y:S02]  /*09d0*/  STG.E desc[UR6][R4.64], R15 ;  /* 0x0000000f04007986 */ /* 0x0001e4000c101906 */
.L_x_1:
[----:B------:R-:W-:Y:S05]  /*09e0*/  BSYNC.RECONVERGENT B0 ;  /* 0x0000000000007941 */ /* 0x000fea0003800200 */
.L_x_0:
[----:B0-----:R-:W-:Y:S01]  /*09f0*/  VIADD R15, R15, 0x1 ;  /* 0x000000010f0f7836 */ /* 0x001fe20000000000 */
[----:B------:R-:W-:Y:S01]  /*0a00*/  IADD3 R14, PT, PT, R14, 0x1, RZ ;  /* 0x000000010e0e7810 */ /* 0x000fe20007ffe0ff */
[----:B------:R-:W-:Y:S01]  /*0a10*/  VIADD R17, R17, 0x3 ;  /* 0x0000000311117836 */ /* 0x000fe20000000000 */
[----:B------:R-:W-:Y:S06]  /*0a20*/  @P2 BRA `(.L_x_6) ;  /* 0xfffffff800c82947 */ /* 0x000fec000383ffff */
[----:B------:R-:W0:Y:S01]  /*0a30*/  LDCU UR5, c[0x0][0x360] ;  /* 0x00006c00ff0577ac */ /* 0x000e220008000800 */
[----:B------:R-:W1:Y:S01]  /*0a40*/  LDCU UR8, c[0x0][0x384] ;  /* 0x00007080ff0877ac */ /* 0x000e620008000800 */
[----:B0-----:R-:W-:-:S04]  /*0a50*/  IADD3 R0, PT, PT, R0, UR5, RZ ;  /* 0x0000000500007c10 */ /* 0x001fc8000fffe0ff */
[----:B-1----:R-:W-:-:S13]  /*0a60*/  ISETP.GE.AND P0, PT, R0, UR8, PT ;  /* 0x0000000800007c0c */ /* 0x002fda000bf06270 */
[----:B------:R-:W-:Y:S05]  /*0a70*/  @!P0 BRA `(.L_x_7) ;  /* 0xfffffff400ac8947 */ /* 0x000fea000383ffff */
[----:B------:R-:W-:Y:S05]  /*0a80*/  EXIT ;  /* 0x000000000000794d */ /* 0x000fea0003800000 */
.L_x_8:
[----:B------:R-:W-:-:S00]  /*0a90*/  BRA `(.L_x_8) ;  /* 0xfffffffc00fc7947 */ /* 0x000fc0000383ffff */
[----:B------:R-:W-:-:S00]  /*0aa0*/  NOP ;  /* 0x0000000000007918 */ /* 0x000fc00000000000 */
        /* <DEDUP_REMOVED lines=13> */
.L_x_52:


//--------------------- .text._Z15cube_select_twoiifPKfPi --------------------------
	.section	.text._Z15cube_select_twoiifPKfPi,"ax",@progbits
	.align	128
        .global         _Z15cube_select_twoiifPKfPi
        .type           _Z15cube_select_twoiifPKfPi,@function
        .size           _Z15cube_select_twoiifPKfPi,(.L_x_53 - _Z15cube_select_twoiifPKfPi)
        .other          _Z15cube_select_twoiifPKfPi,@"STO_CUDA_ENTRY STV_DEFAULT"
_Z15cube_select_twoiifPKfPi:
.text._Z15cube_select_twoiifPKfPi:
[----:B------:R-:W-:Y:S01]  /*0000*/  LDC R1, c[0x0][0x37c] ;  /* 0x0000df00ff017b82 */ /* 0x000fe20000000800 */
[----:B------:R-:W0:Y:S01]  /*0010*/  S2R R2, SR_TID.X ;  /* 0x0000000000027919 */ /* 0x000e220000002100 */
[----:B------:R-:W0:Y:S02]  /*0020*/  LDCU UR4, c[0x0][0x384] ;  /* 0x00007080ff0477ac */ /* 0x000e240008000800 */
[----:B0-----:R-:W-:-:S13]  /*0030*/  ISETP.GE.AND P0, PT, R2, UR4, PT ;  /* 0x0000000402007c0c */ /* 0x001fda000bf06270 */
[----:B------:R-:W-:Y:S05]  /*0040*/  @P0 EXIT ;  /* 0x000000000000094d */ /* 0x000fea0003800000 */
[----:B------:R-:W0:Y:S01]  /*0050*/  S2R R0, SR_CTAID.X ;  /* 0x0000000000007919 */ /* 0x000e220000002500 */
[----:B------:R-:W1:Y:S01]  /*0060*/  LDC.64 R20, c[0x0][0x390] ;  /* 0x0000e400ff147b82 */ /* 0x000e620000000a00 */
[----:B------:R-:W2:Y:S07]  /*0070*/  LDCU.64 UR6, c[0x0][0x358] ;  /* 0x00006b00ff0677ac */ /* 0x000eae0008000a00 */
[----:B------:R-:W3:Y:S01]  /*0080*/  LDC.64 R22, c[0x0][0x398] ;  /* 0x0000e600ff167b82 */ /* 0x000ee20000000a00 */
[----:B0-----:R-:W-:-:S04]  /*0090*/  IMAD R0, R0, UR4, RZ ;  /* 0x0000000400007c24 */ /* 0x001fc8000f8e02ff */
[C---:B------:R-:W-:Y:S02]  /*00a0*/  IMAD R3, R0.reuse, 0x3, RZ ;  /* 0x0000000300037824 */ /* 0x040fe400078e02ff */
[----:B------:R-:W-:Y:S02]  /*00b0*/  IMAD.SHL.U32 R5, R0, 0x10, RZ ;  /* 0x0000001000057824 */ /* 0x000fe400078e00ff */
[----:B-1----:R-:W-:-:S04]  /*00c0*/  IMAD.WIDE R20, R3, 0x4, R20 ;  /* 0x0000000403147825 */ /* 0x002fc800078e0214 */
[----:B---3--:R-:W-:-:S04]  /*00d0*/  IMAD.WIDE R22, R5, 0x4, R22 ;  /* 0x0000000405167825 */ /* 0x008fc800078e0216 */
[----:B--2---:R-:W-:-:S07]  /*00e0*/  IMAD.MOV.U32 R0, RZ, RZ, R2 ;  /* 0x000000ffff007224 */ /* 0x004fce00078e0002 */
.L_x_25:
[C---:B-1----:R-:W-:Y:S01]  /*00f0*/  IMAD R9, R0.reuse, 0x3, RZ ;  /* 0x0000000300097824 */ /* 0x042fe200078e02ff */
[----:B------:R-:W0:Y:S01]  /*0100*/  LDCU UR4, c[0x0][0x384] ;  /* 0x00007080ff0477ac */ /* 0x000e220008000800 */
[----:B--2---:R-:W-:Y:S01]  /*0110*/  IMAD.SHL.U32 R5, R0, 0x10, RZ ;  /* 0x0000001000057824 */ /* 0x004fe200078e00ff */
[----:B------:R-:W1:Y:S01]  /*0120*/  LDC R6, c[0x0][0x388] ;  /* 0x0000e200ff067b82 */ /* 0x000e620000000800 */
[----:B------:R-:W-:-:S04]  /*0130*/  IMAD.WIDE R8, R9, 0x4, R20 ;  /* 0x0000000409087825 */ /* 0x000fc800078e0214 */
[----:B------:R-:W-:Y:S01]  /*0140*/  IMAD.WIDE R24, R5, 0x4, R22 ;  /* 0x0000000405187825 */ /* 0x000fe200078e0216 */
[----:B-----5:R-:W5:Y:S04]  /*0150*/  LDG.E R2, desc[UR6][R8.64] ;  /* 0x0000000608027981 */ /* 0x020f68000c1e1900 */
[----:B------:R-:W5:Y:S04]  /*0160*/  LDG.E R3, desc[UR6][R8.64+0x4] ;  /* 0x0000040608037981 */ /* 0x000f68000c1e1900 */
[----:B------:R2:W5:Y:S01]  /*0170*/  LDG.E R4, desc[UR6][R8.64+0x8] ;  /* 0x0000080608047981 */ /* 0x000562000c1e1900 */
[----:B------:R-:W-:Y:S01]  /*0180*/  IMAD.MOV.U32 R7, RZ, RZ, RZ ;  /* 0x000000ffff077224 */ /* 0x000fe200078e00ff */
[----:B0-----:R-:W-:-:S02]  /*0190*/  UISETP.NE.AND UP0, UPT, UR4, 0x1, UPT ;  /* 0x000000010400788c */ /* 0x001fc4000bf05270 */
[----:B------:R0:W-:Y:S04]  /*01a0*/  STG.E desc[UR6][R24.64], R0 ;  /* 0x0000000018007986 */ /* 0x0001e8000c101906 */
[----:B------:R0:W-:Y:S01]  /*01b0*/  STG.E desc[UR6][R24.64+0x4], R0 ;  /* 0x0000040018007986 */ /* 0x0001e2000c101906 */
[----:B-1----:R-:W-:-:S03]  /*01c0*/  FMUL R6, R6, R6 ;  /* 0x0000000606067220 */ /* 0x002fc60000400000 */
[----:B------:R0:W-:Y:S01]  /*01d0*/  STG.E desc[UR6][R24.64+0x8], R0 ;  /* 0x0000080018007986 */ /* 0x0001e2000c101906 */
[----:B--2---:R-:W-:-:S03]  /*01e0*/  IMAD.MOV.U32 R8, RZ, RZ, R6 ;  /* 0x000000ffff087224 */ /* 0x004fc600078e0006 */
[----:B------:R0:W-:Y:S01]  /*01f0*/  STG.E desc[UR6][R24.64+0xc], R0 ;  /* 0x00000c0018007986 */ /* 0x0001e2000c101906 */
[--C-:B------:R-:W-:Y:S02]  /*0200*/  IMAD.MOV.U32 R9, RZ, RZ, R6.reuse ;  /* 0x000000ffff097224 */ /* 0x100fe400078e0006 */
[--C-:B------:R-:W-:Y:S01]  /*0210*/  IMAD.MOV.U32 R10, RZ, RZ, R6.reuse ;  /* 0x000000ffff0a7224 */ /* 0x100fe200078e0006 */
[----:B------:R0:W-:Y:S01]  /*0220*/  STG.E desc[UR6][R24.64+0x10], R0 ;  /* 0x0000100018007986 */ /* 0x0001e2000c101906 */
[--C-:B------:R-:W-:Y:S02]  /*0230*/  IMAD.MOV.U32 R11, RZ, RZ, R6.reuse ;  /* 0x000000ffff0b7224 */ /* 0x100fe400078e0006 */
[--C-:B------:R-:W-:Y:S01]  /*0240*/  IMAD.MOV.U32 R12, RZ, RZ, R6.reuse ;  /* 0x000000ffff0c7224 */ /* 0x100fe200078e0006 */
[----:B------:R0:W-:Y:S01]  /*0250*/  STG.E desc[UR6][R24.64+0x14], R0 ;  /* 0x0000140018007986 */ /* 0x0001e2000c101906 */
[--C-:B------:R-:W-:Y:S02]  /*0260*/  IMAD.MOV.U32 R13, RZ, RZ, R6.reuse ;  /* 0x000000ffff0d7224 */ /* 0x100fe400078e0006 */
[--C-:B------:R-:W-:Y:S01]  /*0270*/  IMAD.MOV.U32 R14, RZ, RZ, R6.reuse ;  /* 0x000000ffff0e7224 */ /* 0x100fe200078e0006 */
[----:B------:R0:W-:Y:S01]  /*0280*/  STG.E desc[UR6][R24.64+0x18], R0 ;  /* 0x0000180018007986 */ /* 0x0001e2000c101906 */
[----:B------:R-:W-:-:S02]  /*0290*/  IMAD.MOV.U32 R15, RZ, RZ, R6 ;  /* 0x000000ffff0f7224 */ /* 0x000fc400078e0006 */
        /* <DEDUP_REMOVED lines=9> */
[----:B------:R-:W-:Y:S01]  /*0330*/  IMAD.MOV.U32 R32, RZ, RZ, R6 ;  /* 0x000000ffff207224 */ /* 0x000fe200078e0006 */
[----:B------:R0:W-:Y:S04]  /*0340*/  STG.E desc[UR6][R24.64+0x28], R0 ;  /* 0x0000280018007986 */ /* 0x0001e8000c101906 */
[----:B------:R0:W-:Y:S04]  /*0350*/  STG.E desc[UR6][R24.64+0x2c], R0 ;  /* 0x00002c0018007986 */ /* 0x0001e8000c101906 */
[----:B------:R0:W-:Y:S04]  /*0360*/  STG.E desc[UR6][R24.64+0x30], R0 ;  /* 0x0000300018007986 */ /* 0x0001e8000c101906 */
[----:B------:R0:W-:Y:S04]  /*0370*/  STG.E desc[UR6][R24.64+0x34], R0 ;  /* 0x0000340018007986 */ /* 0x0001e8000c101906 */
[----:B------:R0:W-:Y:S04]  /*0380*/  STG.E desc[UR6][R24.64+0x38], R0 ;  /* 0x0000380018007986 */ /* 0x0001e8000c101906 */
[----:B------:R0:W-:Y:S01]  /*0390*/  STG.E desc[UR6][R24.64+0x3c], R0 ;  /* 0x00003c0018007986 */ /* 0x0001e2000c101906 */
[----:B------:R-:W-:Y:S05]  /*03a0*/  BRA.U !UP0, `(.L_x_9) ;  /* 0x0000001108c07547 */ /* 0x000fea000b800000 */
[----:B------:R-:W-:Y:S01]  /*03b0*/  ULOP3.LUT UR4, UR4, 0xfffffffe, URZ, 0xc0, !UPT ;  /* 0xfffffffe04047892 */ /* 0x000fe2000f8ec0ff */
[----:B------:R-:W-:Y:S02]  /*03c0*/  VIADD R33, R0, 0xffffffff ;  /* 0xffffffff00217836 */ /* 0x000fe40000000000 */
[----:B------:R-:W-:Y:S01]  /*03d0*/  IMAD.MOV R34, RZ, RZ, -R0 ;  /* 0x000000ffff227224 */ /* 0x000fe200078e0a00 */
[----:B------:R-:W-:Y:S01]  /*03e0*/  UIADD3 UR5, UPT, UPT, -UR4, URZ, URZ ;  /* 0x000000ff04057290 */ /* 0x000fe2000fffe1ff */
[----:B------:R-:W-:Y:S02]  /*03f0*/  IMAD.MOV.U32 R35, RZ, RZ, RZ ;  /* 0x000000ffff237224 */ /* 0x000fe400078e00ff */
[----:B------:R-:W-:Y:S02]  /*0400*/  IMAD.MOV.U32 R37, RZ, RZ, RZ ;  /* 0x000000ffff257224 */ /* 0x000fe400078e00ff */
[----:B------:R-:W-:Y:S02]  /*0410*/  IMAD.U32 R7, RZ, RZ, UR4 ;  /* 0x00000004ff077e24 */ /* 0x000fe4000f8e00ff */
[----:B------:R-:W-:-:S07]  /*0420*/  IMAD.U32 R36, RZ, RZ, UR5 ;  /* 0x00000005ff247e24 */ /* 0x000fce000f8e00ff */
.L_x_18:
[----:B------:R-:W-:Y:S01]  /*0430*/  ISETP.NE.AND P0, PT, R33, -0x1, PT ;  /* 0xffffffff2100780c */ /* 0x000fe20003f05270 */
[----:B------:R-:W-:Y:S01]  /*0440*/  VIADD R36, R36, 0x2 ;  /* 0x0000000224247836 */ /* 0x000fe20000000000 */
[----:B------:R-:W-:Y:S04]  /*0450*/  BSSY.RECONVERGENT B0, `(.L_x_10) ;  /* 0x0000095000007945 */ /* 0x000fe80003800200 */
[----:B------:R-:W-:-:S04]  /*0460*/  ISETP.NE.AND P1, PT, R36, RZ, PT ;  /* 0x000000ff2400720c */ /* 0x000fc80003f25270 */
[----:B------:R-:W-:-:S03]  /*0470*/  P2R R38, PR, RZ, 0x2 ;  /* 0x00000002ff267803 */ /* 0x000fc60000000000 */
[----:B------:R-:W-:Y:S06]  /*0480*/  @!P0 BRA `(.L_x_11) ;  /* 0x0000000800448947 */ /* 0x000fec0003800000 */
[----:B------:R-:W-:Y:S01]  /*0490*/  IMAD.WIDE.U32 R26, R35, 0x4, R20 ;  /* 0x00000004231a7825 */ /* 0x000fe200078e0014 */
[----:B------:R-:W1:Y:S04]  /*04a0*/  LDC R42, c[0x0][0x388] ;  /* 0x0000e200ff2a7b82 */ /* 0x000e680000000800 */
[----:B------:R-:W2:Y:S04]  /*04b0*/  LDG.E R40, desc[UR6][R26.64+0x4] ;  /* 0x000004061a287981 */ /* 0x000ea8000c1e1900 */
[----:B------:R-:W3:Y:S04]  /*04c0*/  LDG.E R29, desc[UR6][R26.64] ;  /* 0x000000061a1d7981 */ /* 0x000ee8000c1e1900 */
[----:B------:R-:W4:Y:S01]  /*04d0*/  LDG.E R41, desc[UR6][R26.64+0x8] ;  /* 0x000008061a297981 */ /* 0x000f22000c1e1900 */
[----:B-1----:R-:W-:Y:S01]  /*04e0*/  FMUL R43, R42, R42 ;  /* 0x0000002a2a2b7220 */ /* 0x002fe20000400000 */
[----:B--2--5:R-:W-:Y:S01]  /*04f0*/  FADD R39, R3, -R40 ;  /* 0x8000002803277221 */ /* 0x024fe20000000000 */
[----:B---3--:R-:W-:-:S03]  /*0500*/  FADD R28, R2, -R29 ;  /* 0x8000001d021c7221 */ /* 0x008fc60000000000 */
[----:B------:R-:W-:-:S04]  /*0510*/  FMUL R39, R39, R39 ;  /* 0x0000002727277220 */ /* 0x000fc80000400000 */
[----:B------:R-:W-:Y:S01]  /*0520*/  FFMA R28, R28, R28, R39 ;  /* 0x0000001c1c1c7223 */ /* 0x000fe20000000027 */
[----:B----4-:R-:W-:-:S04]  /*0530*/  FADD R39, R4, -R41 ;  /* 0x8000002904277221 */ /* 0x010fc80000000000 */
[----:B------:R-:W-:-:S05]  /*0540*/  FFMA R28, R39, R39, R28 ;  /* 0x00000027271c7223 */ /* 0x000fca000000001c */
[----:B------:R-:W-:-:S13]  /*0550*/  FSETP.GT.AND P0, PT, R28, R43, PT ;  /* 0x0000002b1c00720b */ /* 0x000fda0003f04000 */
[----:B------:R-:W-:Y:S05]  /*0560*/  @P0 BRA `(.L_x_11) ;  /* 0x00000008000c0947 */ /* 0x000fea0003800000 */
[----:B------:R-:W-:Y:S01]  /*0570*/  FSETP.GT.AND P1, PT, R40, R3, PT ;  /* 0x000000032800720b */ /* 0x000fe20003f24000 */
[----:B------:R-:W-:Y:S01]  /*0580*/  BSSY.RELIABLE B1, `(.L_x_12) ;  /* 0x0000031000017945 */ /* 0x000fe20003800100 */
[----:B------:R-:W-:Y:S01]  /*0590*/  FSETP.GT.AND P2, PT, R41, R4, PT ;  /* 0x000000042900720b */ /* 0x000fe20003f44000 */
[----:B------:R-:W-:Y:S01]  /*05a0*/  IMAD.MOV.U32 R41, RZ, RZ, RZ ;  /* 0x000000ffff297224 */ /* 0x000fe200078e00ff */
[----:B------:R-:W-:Y:S02]  /*05b0*/  FSETP.GT.AND P0, PT, R29, R2, PT ;  /* 0x000000021d00720b */ /* 0x000fe40003f04000 */
[----:B------:R-:W-:Y:S02]  /*05c0*/  SEL R27, RZ, 0x4, !P1 ;  /* 0x00000004ff1b7807 */ /* 0x000fe40004800000 */
[----:B------:R-:W-:Y:S02]  /*05d0*/  SEL R26, RZ, 0x2, !P2 ;  /* 0x00000002ff1a7807 */ /* 0x000fe40005000000 */
[----:B------:R-:W-:-:S04]  /*05e0*/  SEL R40, RZ, 0x8, !P0 ;  /* 0x00000008ff287807 */ /* 0x000fc80004000000 */
[----:B------:R-:W-:-:S05]  /*05f0*/  IADD3 R40, PT, PT, R26, R27, R40 ;  /* 0x0000001b1a287210 */ /* 0x000fca0007ffe028 */
[----:B------:R-:W-:-:S05]  /*0600*/  IMAD.SHL.U32 R39, R40, 0x4, RZ ;  /* 0x0000000428277824 */ /* 0x000fca00078e00ff */
[C---:B------:R-:W-:Y:S02]  /*0610*/  ISETP.EQ.AND P4, PT, R39.reuse, RZ, PT ;  /* 0x000000ff2700720c */ /* 0x040fe40003f82270 */
[C---:B------:R-:W-:Y:S02]  /*0620*/  ISETP.EQ.AND P3, PT, R39.reuse, 0x8, PT ;  /* 0x000000082700780c */ /* 0x040fe40003f62270 */
[C---:B------:R-:W-:Y:S02]  /*0630*/  ISETP.EQ.AND P0, PT, R39.reuse, 0x10, PT ;  /* 0x000000102700780c */ /* 0x040fe40003f02270 */
[C---:B------:R-:W-:Y:S02]  /*0640*/  ISETP.EQ.AND P1, PT, R39.reuse, 0x18, PT ;  /* 0x000000182700780c */ /* 0x040fe40003f22270 */
[----:B------:R-:W-:Y:S02]  /*0650*/  P2R R43, PR, RZ, 0x8 ;  /* 0x00000008ff2b7803 */ /* 0x000fe40000000000 */
[----:B------:R-:W-:-:S02]  /*0660*/  ISETP.EQ.AND P2, PT, R39, 0x20, PT ;  /* 0x000000202700780c */ /* 0x000fc40003f42270 */
[----:B------:R-:W-:Y:S01]  /*0670*/  P2R R42, PR, RZ, 0x10 ;  /* 0x00000010ff2a7803 */ /* 0x000fe20000000000 */
[----:B------:R-:W-:Y:S01]  /*0680*/  @P4 IMAD.MOV.U32 R29, RZ, RZ, R6 ;  /* 0x000000ffff1d4224 */ /* 0x000fe200078e0006 */
[C---:B------:R-:W-:Y:S01]  /*0690*/  ISETP.EQ.AND P4, PT, R39.reuse, 0x30, PT ;  /* 0x000000302700780c */ /* 0x040fe20003f82270 */
[----:B------:R-:W-:Y:S01]  /*06a0*/  @P3 IMAD.MOV.U32 R29, RZ, RZ, R9 ;  /* 0x000000ffff1d3224 */ /* 0x000fe200078e0009 */
[C---:B------:R-:W-:Y:S01]  /*06b0*/  ISETP.EQ.AND P3, PT, R39.reuse, 0x28, PT ;  /* 0x000000282700780c */ /* 0x040fe20003f62270 */
[----:B------:R-:W-:Y:S01]  /*06c0*/  @P0 IMAD.MOV.U32 R29, RZ, RZ, R11 ;  /* 0x000000ffff1d0224 */ /* 0x000fe200078e000b */
[----:B------:R-:W-:Y:S01]  /*06d0*/  ISETP.EQ.AND P6, PT, R39, 0x38, PT ;  /* 0x000000382700780c */ /* 0x000fe20003fc2270 */
[----:B------:R-:W-:-:S03]  /*06e0*/  @P1 IMAD.MOV.U32 R29, RZ, RZ, R13 ;  /* 0x000000ffff1d1224 */ /* 0x000fc600078e000d */
[----:B------:R-:W-:Y:S01]  /*06f0*/  P2R R26, PR, RZ, 0x40 ;  /* 0x00000040ff1a7803 */ /* 0x000fe20000000000 */
[----:B------:R-:W-:-:S06]  /*0700*/  @P2 IMAD.MOV.U32 R29, RZ, RZ, R15 ;  /* 0x000000ffff1d2224 */ /* 0x000fcc00078e000f */
[----:B------:R-:W-:Y:S02]  /*0710*/  @P3 IMAD.MOV.U32 R29, RZ, RZ, R17 ;  /* 0x000000ffff1d3224 */ /* 0x000fe400078e0011 */
[----:B------:R-:W-:Y:S02]  /*0720*/  @P4 IMAD.MOV.U32 R29, RZ, RZ, R19 ;  /* 0x000000ffff1d4224 */ /* 0x000fe400078e0013 */
[----:B------:R-:W-:-:S05]  /*0730*/  @P6 IMAD.MOV.U32 R29, RZ, RZ, R31 ;  /* 0x000000ffff1d6224 */ /* 0x000fca00078e001f */
[----:B------:R-:W-:-:S13]  /*0740*/  FSETP.GEU.AND P5, PT, R28, R29, PT ;  /* 0x0000001d1c00720b */ /* 0x000fda0003fae000 */
[----:B------:R-:W-:Y:S05]  /*0750*/  @!P5 BRA `(.L_x_13) ;  /* 0x00000000004cd947 */ /* 0x000fea0003800000 */
[----:B------:R-:W-:Y:S02]  /*0760*/  P2R R41, PR, RZ, 0x40 ;  /* 0x00000040ff297803 */ /* 0x000fe40000000000 */
[----:B------:R-:W-:Y:S02]  /*0770*/  ISETP.NE.AND P6, PT, R42, RZ, PT ;  /* 0x000000ff2a00720c */ /* 0x000fe40003fc5270 */
[----:B------:R-:W-:Y:S02]  /*0780*/  P2R R44, PR, RZ, 0x20 ;  /* 0x00000020ff2c7803 */ /* 0x000fe40000000000 */
[----:B------:R-:W-:-:S09]  /*0790*/  ISETP.NE.AND P5, PT, R43, RZ, PT ;  /* 0x000000ff2b00720c */ /* 0x000fd20003fa5270 */
[----:B------:R-:W-:Y:S01]  /*07a0*/  @P6 IMAD.MOV.U32 R27, RZ, RZ, R8 ;  /* 0x000000ffff1b6224 */ /* 0x000fe200078e0008 */
[----:B------:R-:W-:-:S03]  /*07b0*/  ISETP.NE.AND P6, PT, R41, RZ, PT ;  /* 0x000000ff2900720c */ /* 0x000fc60003fc5270 */
[----:B------:R-:W-:Y:S01]  /*07c0*/  @P5 IMAD.MOV.U32 R27, RZ, RZ, R10 ;  /* 0x000000ffff1b5224 */ /* 0x000fe200078e000a */
[----:B------:R-:W-:Y:S01]  /*07d0*/  ISETP.NE.AND P5, PT, R44, RZ, PT ;  /* 0x000000ff2c00720c */ /* 0x000fe20003fa5270 */
[----:B------:R-:W-:Y:S02]  /*07e0*/  @P0 IMAD.MOV.U32 R27, RZ, RZ, R12 ;  /* 0x000000ffff1b0224 */ /* 0x000fe400078e000c */
[----:B------:R-:W-:Y:S02]  /*07f0*/  @P1 IMAD.MOV.U32 R27, RZ, RZ, R14 ;  /* 0x000000ffff1b1224 */ /* 0x000fe400078e000e */
[----:B------:R-:W-:Y:S02]  /*0800*/  @P2 IMAD.MOV.U32 R27, RZ, RZ, R16 ;  /* 0x000000ffff1b2224 */ /* 0x000fe400078e0010 */
[----:B------:R-:W-:Y:S02]  /*0810*/  @P3 IMAD.MOV.U32 R27, RZ, RZ, R18 ;  /* 0x000000ffff1b3224 */ /* 0x000fe400078e0012 */
[----:B------:R-:W-:-:S02]  /*0820*/  @P4 IMAD.MOV.U32 R27, RZ, RZ, R30 ;  /* 0x000000ffff1b4224 */ /* 0x000fc400078e001e */
[----:B------:R-:W-:-:S05]  /*0830*/  @P6 IMAD.MOV.U32 R27, RZ, RZ, R32 ;  /* 0x000000ffff1b6224 */ /* 0x000fca00078e0020 */
[----:B------:R-:W-:-:S13]  /*0840*/  FSETP.GEU.AND P6, PT, R28, R27, PT ;  /* 0x0000001b1c00720b */ /* 0x000fda0003fce000 */
[----:B------:R-:W-:Y:S05]  /*0850*/  @P6 BREAK.RELIABLE B1 ;  /* 0x0000000000016942 */ /* 0x000fea0003800100 */
[----:B------:R-:W-:Y:S05]  /*0860*/  @P6 BRA `(.L_x_11) ;  /* 0x00000004004c6947 */ /* 0x000fea0003800000 */
[----:B------:R-:W-:Y:S02]  /*0870*/  VIADD R39, R39, 0x4 ;  /* 0x0000000427277836 */ /* 0x000fe40000000000 */
[----:B------:R-:W-:-:S07]  /*0880*/  IMAD.MOV.U32 R41, RZ, RZ, 0x1 ;  /* 0x00000001ff297424 */ /* 0x000fce00078e00ff */
.L_x_13:
[----:B------:R-:W-:Y:S05]  /*0890*/  BSYNC.RELIABLE B1 ;  /* 0x0000000000017941 */ /* 0x000fea0003800100 */
.L_x_12:
[----:B------:R-:W-:Y:S02]  /*08a0*/  P2R R27, PR, RZ, 0x8 ;  /* 0x00000008ff1b7803 */ /* 0x000fe40000000000 */
[----:B------:R-:W-:Y:S02]  /*08b0*/  ISETP.NE.AND P3, PT, R42, RZ, PT ;  /* 0x000000ff2a00720c */ /* 0x000fe40003f65270 */
[----:B------:R-:W-:Y:S02]  /*08c0*/  PLOP3.LUT P6, PT, PT, PT, PT, 0x8, 0x80 ;  /* 0x000000000080781c */ /* 0x000fe40003fce170 */
[----:B------:R-:W-:Y:S02]  /*08d0*/  @!P5 PLOP3.LUT P6, PT, P3, PT, PT, 0x80, 0x8 ;  /* 0x000000000008d81c */ /* 0x000fe40001fcf070 */
[----:B------:R-:W-:Y:S02]  /*08e0*/  P2R R42, PR, RZ, 0x10 ;  /* 0x00000010ff2a7803 */ /* 0x000fe40000000000 */
[----:B------:R-:W-:-:S02]  /*08f0*/  ISETP.NE.AND P4, PT, R43, RZ, PT ;  /* 0x000000ff2b00720c */ /* 0x000fc40003f85270 */
[----:B------:R-:W-:Y:S02]  /*0900*/  ISETP.NE.AND P3, PT, R27, RZ, PT ;  /* 0x000000ff1b00720c */ /* 0x000fe40003f65270 */
[----:B------:R-:W-:Y:S02]  /*0910*/  P2R R27, PR, RZ, 0x40 ;  /* 0x00000040ff1b7803 */ /* 0x000fe40000000000 */
[----:B------:R-:W-:Y:S02]  /*0920*/  PLOP3.LUT P6, PT, PT, PT, PT, 0x8, 0x80 ;  /* 0x000000000080781c */ /* 0x000fe40003fce170 */
[----:B------:R-:W-:Y:S02]  /*0930*/  @!P5 PLOP3.LUT P6, PT, P4, PT, PT, 0x80, 0x8 ;  /* 0x000000000008d81c */ /* 0x000fe400027cf070 */
[----:B------:R-:W-:Y:S02]  /*0940*/  ISETP.NE.AND P4, PT, R42, RZ, PT ;  /* 0x000000ff2a00720c */ /* 0x000fe40003f85270 */
[----:B------:R-:W-:-:S02]  /*0950*/  P2R R43, PR, RZ, 0x40 ;  /* 0x00000040ff2b7803 */ /* 0x000fc40000000000 */
[----:B------:R-:W-:Y:S02]  /*0960*/  PLOP3.LUT P6, PT, PT, PT, PT, 0x8, 0x80 ;  /* 0x000000000080781c */ /* 0x000fe40003fce170 */
[----:B------:R-:W-:Y:S02]  /*0970*/  @!P5 PLOP3.LUT P6, PT, P0, PT, PT, 0x80, 0x8 ;  /* 0x000000000008d81c */ /* 0x000fe400007cf070 */
[----:B------:R-:W-:Y:S02]  /*0980*/  PLOP3.LUT P0, PT, PT, PT, PT, 0x8, 0x80 ;  /* 0x000000000080781c */ /* 0x000fe40003f0e170 */
[----:B------:R-:W-:Y:S02]  /*0990*/  P2R R42, PR, RZ, 0x40 ;  /* 0x00000040ff2a7803 */ /* 0x000fe40000000000 */
[----:B------:R-:W-:Y:S02]  /*09a0*/  ISETP.NE.AND P6, PT, R43, RZ, PT ;  /* 0x000000ff2b00720c */ /* 0x000fe40003fc5270 */
[----:B------:R-:W-:-:S02]  /*09b0*/  @!P5 PLOP3.LUT P0, PT, P1, PT, PT, 0x80, 0x8 ;  /* 0x000000000008d81c */ /* 0x000fc40000f0f070 */
[----:B------:R-:W-:Y:S02]  /*09c0*/  P2R R43, PR, RZ, 0x40 ;  /* 0x00000040ff2b7803 */ /* 0x000fe40000000000 */
[----:B------:R-:W-:Y:S02]  /*09d0*/  ISETP.NE.AND P6, PT, R27, RZ, PT ;  /* 0x000000ff1b00720c */ /* 0x000fe40003fc5270 */
[----:B------:R-:W-:Y:S02]  /*09e0*/  PLOP3.LUT P1, PT, PT, PT, PT, 0x8, 0x80 ;  /* 0x000000000080781c */ /* 0x000fe40003f2e170 */
[----:B------:R-:W-:Y:S02]  /*09f0*/  @!P5 PLOP3.LUT P1, PT, P2, PT, PT, 0x80, 0x8 ;  /* 0x000000000008d81c */ /* 0x000fe4000172f070 */
[----:B------:R-:W-:Y:S02]  /*0a00*/  PLOP3.LUT P2, PT, PT, PT, PT, 0x8, 0x80 ;  /* 0x000000000080781c */ /* 0x000fe40003f4e170 */
[----:B------:R-:W-:-:S02]  /*0a10*/  @!P5 PLOP3.LUT P2, PT, P3, PT, PT, 0x80, 0x8 ;  /* 0x000000000008d81c */ /* 0x000fc40001f4f070 */
[----:B------:R-:W-:Y:S02]  /*0a20*/  P2R R44, PR, RZ, 0x40 ;  /* 0x00000040ff2c7803 */ /* 0x000fe40000000000 */
[----:B------:R-:W-:Y:S02]  /*0a30*/  PLOP3.LUT P3, PT, PT, PT, PT, 0x8, 0x80 ;  /* 0x000000000080781c */ /* 0x000fe40003f6e170 */
[----:B------:R-:W-:Y:S02]  /*0a40*/  ISETP.NE.AND P6, PT, R26, RZ, PT ;  /* 0x000000ff1a00720c */ /* 0x000fe40003fc5270 */
[----:B------:R-:W-:Y:S02]  /*0a50*/  @!P5 PLOP3.LUT P3, PT, P4, PT, PT, 0x80, 0x8 ;  /* 0x000000000008d81c */ /* 0x000fe4000276f070 */
[----:B------:R-:W-:-:S05]  /*0a60*/  @!P5 LEA R26, P4, R40, R24, 0x2 ;  /* 0x00000018281ad211 */ /* 0x000fca00078810ff */
[----:B------:R-:W-:Y:S01]  /*0a70*/  @!P5 IMAD.X R27, RZ, RZ, R25, P4 ;  /* 0x000000ffff1bd224 */ /* 0x000fe200020e0619 */
[----:B------:R-:W-:Y:S02]  /*0a80*/  PLOP3.LUT P4, PT, PT, PT, PT, 0x8, 0x80 ;  /* 0x000000000080781c */ /* 0x000fe40003f8e170 */
[----:B------:R-:W-:Y:S02]  /*0a90*/  @!P5 PLOP3.LUT P4, PT, P6, PT, PT, 0x80, 0x8 ;  /* 0x000000000008d81c */ /* 0x000fe4000378f070 */
[----:B------:R-:W-:-:S13]  /*0aa0*/  ISETP.NE.AND P6, PT, R44, RZ, PT ;  /* 0x000000ff2c00720c */ /* 0x000fda0003fc5270 */
[--C-:B------:R-:W-:Y:S01]  /*0ab0*/  @P6 IMAD.MOV.U32 R8, RZ, RZ, R29.reuse ;  /* 0x000000ffff086224 */ /* 0x100fe200078e001d */
[----:B------:R-:W-:Y:S02]  /*0ac0*/  ISETP.NE.AND P6, PT, R43, RZ, PT ;  /* 0x000000ff2b00720c */ /* 0x000fe40003fc5270 */
[----:B------:R-:W2:Y:S01]  /*0ad0*/  @!P5 LDG.E R43, desc[UR6][R26.64] ;  /* 0x000000061a2bd981 */ /* 0x000ea2000c1e1900 */
[--C-:B------:R-:W-:Y:S01]  /*0ae0*/  @P0 IMAD.MOV.U32 R14, RZ, RZ, R29.reuse ;  /* 0x000000ffff0e0224 */ /* 0x100fe200078e001d */
[C---:B------:R-:W-:Y:S01]  /*0af0*/  ISETP.EQ.AND P0, PT, R39.reuse, RZ, PT ;  /* 0x000000ff2700720c */ /* 0x040fe20003f02270 */
[--C-:B------:R-:W-:Y:S01]  /*0b00*/  @P1 IMAD.MOV.U32 R16, RZ, RZ, R29.reuse ;  /* 0x000000ffff101224 */ /* 0x100fe200078e001d */
[C---:B------:R-:W-:Y:S01]  /*0b10*/  ISETP.EQ.AND P1, PT, R39.reuse, 0x4, PT ;  /* 0x000000042700780c */ /* 0x040fe20003f22270 */
[--C-:B------:R-:W-:Y:S01]  /*0b20*/  @P2 IMAD.MOV.U32 R18, RZ, RZ, R29.reuse ;  /* 0x000000ffff122224 */ /* 0x100fe200078e001d */
[C---:B------:R-:W-:Y:S01]  /*0b30*/  ISETP.EQ.AND P2, PT, R39.reuse, 0x8, PT ;  /* 0x000000082700780c */ /* 0x040fe20003f42270 */
[----:B------:R-:W-:Y:S01]  /*0b40*/  @P3 IMAD.MOV.U32 R30, RZ, RZ, R29 ;  /* 0x000000ffff1e3224 */ /* 0x000fe200078e001d */
[----:B------:R-:W-:-:S03]  /*0b50*/  ISETP.EQ.AND P3, PT, R39, 0x10, PT ;  /* 0x000000102700780c */ /* 0x000fc60003f62270 */
[----:B------:R-:W-:Y:S01]  /*0b60*/  @P6 IMAD.MOV.U32 R10, RZ, RZ, R29 ;  /* 0x000000ffff0a6224 */ /* 0x000fe200078e001d */
[----:B------:R-:W-:-:S03]  /*0b70*/  ISETP.NE.AND P6, PT, R42, RZ, PT ;  /* 0x000000ff2a00720c */ /* 0x000fc60003fc5270 */
[--C-:B------:R-:W-:Y:S01]  /*0b80*/  @P0 IMAD.MOV.U32 R6, RZ, RZ, R28.reuse ;  /* 0x000000ffff060224 */ /* 0x100fe200078e001c */
[C---:B------:R-:W-:Y:S01]  /*0b90*/  ISETP.EQ.AND P0, PT, R39.reuse, 0x14, PT ;  /* 0x000000142700780c */ /* 0x040fe20003f02270 */
[--C-:B------:R-:W-:Y:S01]  /*0ba0*/  @P1 IMAD.MOV.U32 R8, RZ, RZ, R28.reuse ;  /* 0x000000ffff081224 */ /* 0x100fe200078e001c */
[C---:B------:R-:W-:Y:S01]  /*0bb0*/  ISETP.EQ.AND P1, PT, R39.reuse, 0x18, PT ;  /* 0x000000182700780c */ /* 0x040fe20003f22270 */
[--C-:B------:R-:W-:Y:S01]  /*0bc0*/  @P2 IMAD.MOV.U32 R9, RZ, RZ, R28.reuse ;  /* 0x000000ffff092224 */ /* 0x100fe200078e001c */
[C---:B------:R-:W-:Y:S01]  /*0bd0*/  ISETP.EQ.AND P2, PT, R39.reuse, 0x20, PT ;  /* 0x000000202700780c */ /* 0x040fe20003f42270 */
[----:B------:R-:W-:Y:S01]  /*0be0*/  @P3 IMAD.MOV.U32 R11, RZ, RZ, R28 ;  /* 0x000000ffff0b3224 */ /* 0x000fe200078e001c */
[----:B------:R-:W-:-:S03]  /*0bf0*/  ISETP.EQ.AND P3, PT, R39, 0x30, PT ;  /* 0x000000302700780c */ /* 0x000fc60003f62270 */
[----:B------:R-:W-:-:S04]  /*0c00*/  @P6 IMAD.MOV.U32 R12, RZ, RZ, R29 ;  /* 0x000000ffff0c6224 */ /* 0x000fc800078e001d */
[--C-:B------:R-:W-:Y:S01]  /*0c10*/  @P0 IMAD.MOV.U32 R12, RZ, RZ, R28.reuse ;  /* 0x000000ffff0c0224 */ /* 0x100fe200078e001c */
[C---:B------:R-:W-:Y:S01]  /*0c20*/  ISETP.EQ.AND P0, PT, R39.reuse, 0x38, PT ;  /* 0x000000382700780c */ /* 0x040fe20003f02270 */
[--C-:B------:R-:W-:Y:S01]  /*0c30*/  @P1 IMAD.MOV.U32 R13, RZ, RZ, R28.reuse ;  /* 0x000000ffff0d1224 */ /* 0x100fe200078e001c */
[C---:B------:R-:W-:Y:S01]  /*0c40*/  ISETP.EQ.AND P1, PT, R39.reuse, 0x1c, PT ;  /* 0x0000001c2700780c */ /* 0x040fe20003f22270 */
[--C-:B------:R-:W-:Y:S01]  /*0c50*/  @P2 IMAD.MOV.U32 R15, RZ, RZ, R28.reuse ;  /* 0x000000ffff0f2224 */ /* 0x100fe200078e001c */
[C---:B------:R-:W-:Y:S01]  /*0c60*/  ISETP.EQ.AND P2, PT, R39.reuse, 0x24, PT ;  /* 0x000000242700780c */ /* 0x040fe20003f42270 */
[----:B------:R-:W-:Y:S01]  /*0c70*/  @P3 IMAD.MOV.U32 R19, RZ, RZ, R28 ;  /* 0x000000ffff133224 */ /* 0x000fe200078e001c */
[----:B------:R-:W-:-:S07]  /*0c80*/  ISETP.EQ.AND P3, PT, R39, 0x34, PT ;  /* 0x000000342700780c */ /* 0x000fce0003f62270 */
[--C-:B------:R-:W-:Y:S01]  /*0c90*/  @P0 IMAD.MOV.U32 R31, RZ, RZ, R28.reuse ;  /* 0x000000ffff1f0224 */ /* 0x100fe200078e001c */
[----:B------:R-:W-:Y:S01]  /*0ca0*/  ISETP.EQ.AND P0, PT, R39, 0x3c, PT ;  /* 0x0000003c2700780c */ /* 0x000fe20003f02270 */
[----:B------:R-:W-:Y:S02]  /*0cb0*/  @P4 IMAD.MOV.U32 R32, RZ, RZ, R29 ;  /* 0x000000ffff204224 */ /* 0x000fe400078e001d */
[--C-:B------:R-:W-:Y:S02]  /*0cc0*/  @P1 IMAD.MOV.U32 R14, RZ, RZ, R28.reuse ;  /* 0x000000ffff0e1224 */ /* 0x100fe400078e001c */
[--C-:B------:R-:W-:Y:S02]  /*0cd0*/  @P2 IMAD.MOV.U32 R16, RZ, RZ, R28.reuse ;  /* 0x000000ffff102224 */ /* 0x100fe400078e001c */
[----:B------:R-:W-:-:S06]  /*0ce0*/  @P3 IMAD.MOV.U32 R30, RZ, RZ, R28 ;  /* 0x000000ffff1e3224 */ /* 0x000fcc00078e001c */
[----:B------:R-:W-:Y:S01]  /*0cf0*/  @P0 IMAD.MOV.U32 R32, RZ, RZ, R28 ;  /* 0x000000ffff200224 */ /* 0x000fe200078e001c */
[----:B--2---:R1:W-:Y:S01]  /*0d00*/  @!P5 STG.E desc[UR6][R26.64+0x4], R43 ;  /* 0x0000042b1a00d986 */ /* 0x0043e2000c101906 */
[----:B------:R-:W-:Y:S02]  /*0d10*/  ISETP.EQ.AND P5, PT, R39, 0xc, PT ;  /* 0x0000000c2700780c */ /* 0x000fe40003fa2270 */
[----:B-1----:R-:W-:-:S11]  /*0d20*/  IADD3 R27, PT, PT, R41, R40, R5 ;  /* 0x00000028291b7210 */ /* 0x002fd60007ffe005 */
[----:B------:R-:W-:Y:S01]  /*0d30*/  @P5 IMAD.MOV.U32 R10, RZ, RZ, R28 ;  /* 0x000000ffff0a5224 */ /* 0x000fe200078e001c */
[----:B------:R-:W-:Y:S01]  /*0d40*/  ISETP.EQ.AND P5, PT, R39, 0x28, PT ;  /* 0x000000282700780c */ /* 0x000fe20003fa2270 */
[----:B------:R-:W-:-:S05]  /*0d50*/  IMAD.WIDE R26, R27, 0x4, R22 ;  /* 0x000000041b1a7825 */ /* 0x000fca00078e0216 */
[----:B------:R1:W-:Y:S07]  /*0d60*/  STG.E desc[UR6][R26.64], R37 ;  /* 0x000000251a007986 */ /* 0x0003ee000c101906 */
[----:B------:R-:W-:Y:S01]  /*0d70*/  @P5 IMAD.MOV.U32 R17, RZ, RZ, R28 ;  /* 0x000000ffff115224 */ /* 0x000fe200078e001c */
[----:B------:R-:W-:-:S13]  /*0d80*/  ISETP.EQ.AND P5, PT, R39, 0x2c, PT ;  /* 0x0000002c2700780c */ /* 0x000fda0003fa2270 */
[----:B-1----:R-:W-:-:S07]  /*0d90*/  @P5 IMAD.MOV.U32 R18, RZ, RZ, R28 ;  /* 0x000000ffff125224 */ /* 0x002fce00078e001c */
.L_x_11:
[----:B------:R-:W-:Y:S05]  /*0da0*/  BSYNC.RECONVERGENT B0 ;  /* 0x0000000000007941 */ /* 0x000fea0003800200 */
.L_x_10:
[----:B------:R-:W-:Y:S01]  /*0db0*/  ISETP.NE.AND P0, PT, R34, -0x1, PT ;  /* 0xffffffff2200780c */ /* 0x000fe20003f05270 */
[----:B------:R-:W-:-:S12]  /*0dc0*/  BSSY.RECONVERGENT B0, `(.L_x_14) ;  /* 0x0000088000007945 */ /* 0x000fd80003800200 */
[----:B------:R-:W-:Y:S05]  /*0dd0*/  @!P0 BRA `(.L_x_15) ;  /* 0x0000000800188947 */ /* 0x000fea0003800000 */
[----:B------:R-:W-:Y:S01]  /*0de0*/  VIADD R27, R35, 0x3 ;  /* 0x00000003231b7836 */ /* 0x000fe20000000000 */
[----:B------:R-:W1:Y:S03]  /*0df0*/  LDC R42, c[0x0][0x388] ;  /* 0x0000e200ff2a7b82 */ /* 0x000e660000000800 */
[----:B------:R-:W-:-:S05]  /*0e00*/  IMAD.WIDE.U32 R26, R27, 0x4, R20 ;  /* 0x000000041b1a7825 */ /* 0x000fca00078e0014 */
        /* <DEDUP_REMOVED lines=26> */
[C---:B------:R-:W-:Y:S02]  /*0fb0*/  ISETP.EQ.AND P3, PT, R40.reuse, 0x20, PT ;  /* 0x000000202800780c */ /* 0x040fe40003f62270 */
[----:B------:R-:W-:-:S02]  /*0fc0*/  ISETP.EQ.AND P2, PT, R40, 0x28, PT ;  /* 0x000000282800780c */ /* 0x000fc40003f42270 */
[----:B------:R-:W-:Y:S01]  /*0fd0*/  P2R R41, PR, RZ, 0x8 ;  /* 0x00000008ff297803 */ /* 0x000fe20000000000 */
[----:B------:R-:W-:Y:S01]  /*0fe0*/  @P6 IMAD.MOV.U32 R28, RZ, RZ, R6 ;  /* 0x000000ffff1c6224 */ /* 0x000fe200078e0006 */
[----:B------:R-:W-:Y:S01]  /*0ff0*/  P2R R44, PR, RZ, 0x10 ;  /* 0x00000010ff2c7803 */ /* 0x000fe20000000000 */
[----:B------:R-:W-:Y:S02]  /*1000*/  @P0 IMAD.MOV.U32 R28, RZ, RZ, R9 ;  /* 0x000000ffff1c0224 */ /* 0x000fe400078e0009 */
[----:B------:R-:W-:Y:S02]  /*1010*/  @P1 IMAD.MOV.U32 R28, RZ, RZ, R11 ;  /* 0x000000ffff1c1224 */ /* 0x000fe400078e000b */
[----:B------:R-:W-:Y:S01]  /*1020*/  @P4 IMAD.MOV.U32 R28, RZ, RZ, R13 ;  /* 0x000000ffff1c4224 */ /* 0x000fe200078e000d */
[C---:B------:R-:W-:Y:S01]  /*1030*/  ISETP.EQ.AND P4, PT, R40.reuse, 0x38, PT ;  /* 0x000000382800780c */ /* 0x040fe20003f82270 */
[----:B------:R-:W-:Y:S01]  /*1040*/  @P3 IMAD.MOV.U32 R28, RZ, RZ, R15 ;  /* 0x000000ffff1c3224 */ /* 0x000fe200078e000f */
[----:B------:R-:W-:Y:S01]  /*1050*/  ISETP.EQ.AND P3, PT, R40, 0x30, PT ;  /* 0x000000302800780c */ /* 0x000fe20003f62270 */
[----:B------:R-:W-:-:S12]  /*1060*/  @P2 IMAD.MOV.U32 R28, RZ, RZ, R17 ;  /* 0x000000ffff1c2224 */ /* 0x000fd800078e0011 */
[----:B------:R-:W-:Y:S02]  /*1070*/  @P3 IMAD.MOV.U32 R28, RZ, RZ, R19 ;  /* 0x000000ffff1c3224 */ /* 0x000fe400078e0013 */
[----:B------:R-:W-:-:S05]  /*1080*/  @P4 IMAD.MOV.U32 R28, RZ, RZ, R31 ;  /* 0x000000ffff1c4224 */ /* 0x000fca00078e001f */
[----:B------:R-:W-:-:S13]  /*1090*/  FSETP.GEU.AND P5, PT, R39, R28, PT ;  /* 0x0000001c2700720b */ /* 0x000fda0003fae000 */
[----:B------:R-:W-:Y:S05]  /*10a0*/  @!P5 BRA `(.L_x_17) ;  /* 0x000000000044d947 */ /* 0x000fea0003800000 */
[----:B------:R-:W-:Y:S01]  /*10b0*/  P2R R27, PR, RZ, 0x10 ;  /* 0x00000010ff1b7803 */ /* 0x000fe20000000000 */
[----:B------:R-:W-:Y:S01]  /*10c0*/  @P6 IMAD.MOV.U32 R26, RZ, RZ, R8 ;  /* 0x000000ffff1a6224 */ /* 0x000fe200078e0008 */
[----:B------:R-:W-:Y:S01]  /*10d0*/  ISETP.NE.AND P4, PT, R44, RZ, PT ;  /* 0x000000ff2c00720c */ /* 0x000fe20003f85270 */
[----:B------:R-:W-:Y:S01]  /*10e0*/  @P0 IMAD.MOV.U32 R26, RZ, RZ, R10 ;  /* 0x000000ffff1a0224 */ /* 0x000fe200078e000a */
[----:B------:R-:W-:Y:S01]  /*10f0*/  ISETP.NE.AND P5, PT, R41, RZ, PT ;  /* 0x000000ff2900720c */ /* 0x000fe20003fa5270 */
[----:B------:R-:W-:-:S10]  /*1100*/  @P1 IMAD.MOV.U32 R26, RZ, RZ, R12 ;  /* 0x000000ffff1a1224 */ /* 0x000fd400078e000c */
[----:B------:R-:W-:Y:S01]  /*1110*/  @P4 IMAD.MOV.U32 R26, RZ, RZ, R14 ;  /* 0x000000ffff1a4224 */ /* 0x000fe200078e000e */
[----:B------:R-:W-:Y:S01]  /*1120*/  ISETP.NE.AND P4, PT, R27, RZ, PT ;  /* 0x000000ff1b00720c */ /* 0x000fe20003f85270 */
[----:B------:R-:W-:Y:S02]  /*1130*/  @P5 IMAD.MOV.U32 R26, RZ, RZ, R16 ;  /* 0x000000ffff1a5224 */ /* 0x000fe400078e0010 */
[----:B------:R-:W-:Y:S02]  /*1140*/  @P2 IMAD.MOV.U32 R26, RZ, RZ, R18 ;  /* 0x000000ffff1a2224 */ /* 0x000fe400078e0012 */
[----:B------:R-:W-:-:S08]  /*1150*/  @P3 IMAD.MOV.U32 R26, RZ, RZ, R30 ;  /* 0x000000ffff1a3224 */ /* 0x000fd000078e001e */
[----:B------:R-:W-:-:S05]  /*1160*/  @P4 IMAD.MOV.U32 R26, RZ, RZ, R32 ;  /* 0x000000ffff1a4224 */ /* 0x000fca00078e0020 */
[----:B------:R-:W-:-:S13]  /*1170*/  FSETP.GEU.AND P5, PT, R39, R26, PT ;  /* 0x0000001a2700720b */ /* 0x000fda0003fae000 */
[----:B------:R-:W-:Y:S05]  /*1180*/  @P5 BREAK.RELIABLE B1 ;  /* 0x0000000000015942 */ /* 0x000fea0003800100 */
[----:B------:R-:W-:Y:S05]  /*1190*/  @P5 BRA `(.L_x_15) ;  /* 0x0000000400285947 */ /* 0x000fea0003800000 */
[----:B------:R-:W-:Y:S02]  /*11a0*/  VIADD R40, R40, 0x4 ;  /* 0x0000000428287836 */ /* 0x000fe40000000000 */
[----:B------:R-:W-:-:S07]  /*11b0*/  IMAD.MOV.U32 R42, RZ, RZ, 0x1 ;  /* 0x00000001ff2a7424 */ /* 0x000fce00078e00ff */
.L_x_17:
[----:B------:R-:W-:Y:S05]  /*11c0*/  BSYNC.RELIABLE B1 ;  /* 0x0000000000017941 */ /* 0x000fea0003800100 */
.L_x_16:
[----:B------:R-:W-:Y:S02]  /*11d0*/  FSETP.GEU.AND P5, PT, R39, R28, PT ;  /* 0x0000001c2700720b */ /* 0x000fe40003fae000 */
[----:B------:R-:W-:Y:S02]  /*11e0*/  P2R R43, PR, RZ, 0x8 ;  /* 0x00000008ff2b7803 */ /* 0x000fe40000000000 */
[----:B------:R-:W-:Y:S02]  /*11f0*/  ISETP.NE.AND P3, PT, R44, RZ, PT ;  /* 0x000000ff2c00720c */ /* 0x000fe40003f65270 */
[----:B------:R-:W-:Y:S02]  /*1200*/  P2R R44, PR, RZ, 0x10 ;  /* 0x00000010ff2c7803 */ /* 0x000fe40000000000 */
[----:B------:R-:W-:-:S05]  /*1210*/  PLOP3.LUT P4, PT, PT, PT, PT, 0x8, 0x80 ;  /* 0x000000000080781c */ /* 0x000fca0003f8e170 */
[----:B------:R-:W-:Y:S02]  /*1220*/  @!P5 PLOP3.LUT P4, PT, P6, PT, PT, 0x80, 0x8 ;  /* 0x000000000008d81c */ /* 0x000fe4000378f070 */
[----:B------:R-:W-:Y:S02]  /*1230*/  PLOP3.LUT P6, PT, PT, PT, PT, 0x8, 0x80 ;  /* 0x000000000080781c */ /* 0x000fe40003fce170 */
[----:B------:R-:W-:Y:S02]  /*1240*/  @!P5 PLOP3.LUT P6, PT, P0, PT, PT, 0x80, 0x8 ;  /* 0x000000000008d81c */ /* 0x000fe400007cf070 */
[----:B------:R-:W-:Y:S02]  /*1250*/  PLOP3.LUT P0, PT, PT, PT, PT, 0x8, 0x80 ;  /* 0x000000000080781c */ /* 0x000fe40003f0e170 */
[----:B------:R-:W-:Y:S02]  /*1260*/  @!P5 PLOP3.LUT P0, PT, P1, PT, PT, 0x80, 0x8 ;  /* 0x000000000008d81c */ /* 0x000fe40000f0f070 */
[----:B------:R-:W-:-:S03]  /*1270*/  @!P5 LEA R26, P1, R29, R24, 0x2 ;  /* 0x000000181d1ad211 */ /* 0x000fc600078210ff */
[--C-:B------:R-:W-:Y:S01]  /*1280*/  @P4 IMAD.MOV.U32 R8, RZ, RZ, R28.reuse ;  /* 0x000000ffff084224 */ /* 0x100fe200078e001c */
[----:B------:R-:W-:Y:S01]  /*1290*/  ISETP.NE.AND P4, PT, R44, RZ, PT ;  /* 0x000000ff2c00720c */ /* 0x000fe20003f85270 */
[----:B------:R-:W-:Y:S01]  /*12a0*/  @!P5 IMAD.X R27, RZ, RZ, R25, P1 ;  /* 0x000000ffff1bd224 */ /* 0x000fe200008e0619 */
[----:B------:R-:W-:Y:S01]  /*12b0*/  PLOP3.LUT P1, PT, PT, PT, PT, 0x8, 0x80 ;  /* 0x000000000080781c */ /* 0x000fe20003f2e170 */
[--C-:B------:R-:W-:Y:S01]  /*12c0*/  @P6 IMAD.MOV.U32 R10, RZ, RZ, R28.reuse ;  /* 0x000000ffff0a6224 */ /* 0x100fe200078e001c */
[----:B------:R-:W-:Y:S02]  /*12d0*/  ISETP.NE.AND P6, PT, R41, RZ, PT ;  /* 0x000000ff2900720c */ /* 0x000fe40003fc5270 */
[----:B------:R-:W2:Y:S01]  /*12e0*/  @!P5 LDG.E R41, desc[UR6][R26.64] ;  /* 0x000000061a29d981 */ /* 0x000ea2000c1e1900 */
[----:B------:R-:W-:Y:S01]  /*12f0*/  @!P5 PLOP3.LUT P1, PT, P3, PT, PT, 0x80, 0x8 ;  /* 0x000000000008d81c */ /* 0x000fe20001f2f070 */
[----:B------:R-:W-:Y:S01]  /*1300*/  @P0 IMAD.MOV.U32 R12, RZ, RZ, R28 ;  /* 0x000000ffff0c0224 */ /* 0x000fe200078e001c */
[----:B------:R-:W-:-:S02]  /*1310*/  ISETP.NE.AND P3, PT, R43, RZ, PT ;  /* 0x000000ff2b00720c */ /* 0x000fc40003f65270 */
[----:B------:R-:W-:Y:S02]  /*1320*/  PLOP3.LUT P0, PT, PT, PT, PT, 0x8, 0x80 ;  /* 0x000000000080781c */ /* 0x000fe40003f0e170 */
[----:B------:R-:W-:-:S07]  /*1330*/  @!P5 PLOP3.LUT P0, PT, P6, PT, PT, 0x80, 0x8 ;  /* 0x000000000008d81c */ /* 0x000fce000370f070 */
[--C-:B------:R-:W-:Y:S01]  /*1340*/  @P1 IMAD.MOV.U32 R14, RZ, RZ, R28.reuse ;  /* 0x000000ffff0e1224 */ /* 0x100fe200078e001c */
[----:B------:R-:W-:Y:S02]  /*1350*/  PLOP3.LUT P1, PT, PT, PT, PT, 0x8, 0x80 ;  /* 0x000000000080781c */ /* 0x000fe40003f2e170 */
[----:B------:R-:W-:Y:S02]  /*1360*/  @!P5 PLOP3.LUT P1, PT, P2, PT, PT, 0x80, 0x8 ;  /* 0x000000000008d81c */ /* 0x000fe4000172f070 */
[----:B------:R-:W-:Y:S02]  /*1370*/  PLOP3.LUT P2, PT, PT, PT, PT, 0x8, 0x80 ;  /* 0x000000000080781c */ /* 0x000fe40003f4e170 */
[----:B------:R-:W-:Y:S02]  /*1380*/  @!P5 PLOP3.LUT P2, PT, P3, PT, PT, 0x80, 0x8 ;  /* 0x000000000008d81c */ /* 0x000fe40001f4f070 */
[----:B------:R-:W-:Y:S02]  /*1390*/  PLOP3.LUT P3, PT, PT, PT, PT, 0x8, 0x80 ;  /* 0x000000000080781c */ /* 0x000fe40003f6e170 */
[----:B------:R-:W-:Y:S01]  /*13a0*/  @!P5 PLOP3.LUT P3, PT, P4, PT, PT, 0x80, 0x8 ;  /* 0x000000000008d81c */ /* 0x000fe2000276f070 */
[----:B------:R-:W-:Y:S01]  /*13b0*/  @P0 IMAD.MOV.U32 R16, RZ, RZ, R28 ;  /* 0x000000ffff100224 */ /* 0x000fe200078e001c */
[----:B------:R-:W-:-:S03]  /*13c0*/  ISETP.EQ.AND P0, PT, R40, RZ, PT ;  /* 0x000000ff2800720c */ /* 0x000fc60003f02270 */
[----:B------:R-:W-:Y:S01]  /*13d0*/  @P1 IMAD.MOV.U32 R18, RZ, RZ, R28 ;  /* 0x000000ffff121224 */ /* 0x000fe200078e001c */
[----:B------:R-:W-:-:S03]  /*13e0*/  ISETP.EQ.AND P1, PT, R40, 0x4, PT ;  /* 0x000000042800780c */ /* 0x000fc60003f22270 */
[----:B------:R-:W-:Y:S01]  /*13f0*/  @P2 IMAD.MOV.U32 R30, RZ, RZ, R28 ;  /* 0x000000ffff1e2224 */ /* 0x000fe200078e001c */
[----:B------:R-:W-:-:S03]  /*1400*/  ISETP.EQ.AND P2, PT, R40, 0x8, PT ;  /* 0x000000082800780c */ /* 0x000fc60003f42270 */
[----:B------:R-:W-:Y:S01]  /*1410*/  @P3 IMAD.MOV.U32 R32, RZ, RZ, R28 ;  /* 0x000000ffff203224 */ /* 0x000fe200078e001c */
[----:B------:R-:W-:Y:S02]  /*1420*/  ISETP.EQ.AND P3, PT, R40, 0xc, PT ;  /* 0x0000000c2800780c */ /* 0x000fe40003f62270 */
[----:B------:R-:W-:Y:S01]  /*1430*/  IADD3 R29, PT, PT, R42, R29, R5 ;  /* 0x0000001d2a1d7210 */ /* 0x000fe20007ffe005 */
[--C-:B------:R-:W-:Y:S01]  /*1440*/  @P0 IMAD.MOV.U32 R6, RZ, RZ, R39.reuse ;  /* 0x000000ffff060224 */ /* 0x100fe200078e0027 */
[C---:B------:R-:W-:Y:S01]  /*1450*/  ISETP.EQ.AND P4, PT, R40.reuse, 0x10, PT ;  /* 0x000000102800780c */ /* 0x040fe20003f82270 */
[--C-:B------:R-:W-:Y:S01]  /*1460*/  @P1 IMAD.MOV.U32 R8, RZ, RZ, R39.reuse ;  /* 0x000000ffff081224 */ /* 0x100fe200078e0027 */
[C---:B------:R-:W-:Y:S02]  /*1470*/  ISETP.EQ.AND P0, PT, R40.reuse, 0x18, PT ;  /* 0x000000182800780c */ /* 0x040fe40003f02270 */
[C---:B------:R-:W-:Y:S01]  /*1480*/  ISETP.EQ.AND P1, PT, R40.reuse, 0x20, PT ;  /* 0x000000202800780c */ /* 0x040fe20003f22270 */
[----:B------:R-:W-:Y:S01]  /*1490*/  @P2 IMAD.MOV.U32 R9, RZ, RZ, R39 ;  /* 0x000000ffff092224 */ /* 0x000fe200078e0027 */
[----:B------:R-:W-:-:S03]  /*14a0*/  ISETP.EQ.AND P2, PT, R40, 0x28, PT ;  /* 0x000000282800780c */ /* 0x000fc60003f42270 */
[----:B------:R-:W-:Y:S01]  /*14b0*/  @P3 IMAD.MOV.U32 R10, RZ, RZ, R39 ;  /* 0x000000ffff0a3224 */ /* 0x000fe200078e0027 */
[----:B------:R-:W-:Y:S01]  /*14c0*/  ISETP.EQ.AND P3, PT, R40, 0x30, PT ;  /* 0x000000302800780c */ /* 0x000fe20003f62270 */
[----:B------:R-:W-:Y:S02]  /*14d0*/  VIADD R43, R37, 0x1 ;  /* 0x00000001252b7836 */ /* 0x000fe40000000000 */
[----:B------:R-:W-:-:S04]  /*14e0*/  IMAD.WIDE R28, R29, 0x4, R22 ;  /* 0x000000041d1c7825 */ /* 0x000fc800078e0216 */
[--C-:B------:R-:W-:Y:S01]  /*14f0*/  @P4 IMAD.MOV.U32 R11, RZ, RZ, R39.reuse ;  /* 0x000000ffff0b4224 */ /* 0x100fe200078e0027 */
[C---:B------:R-:W-:Y:S01]  /*1500*/  ISETP.EQ.AND P4, PT, R40.reuse, 0x1c, PT ;  /* 0x0000001c2800780c */ /* 0x040fe20003f82270 */
[--C-:B------:R-:W-:Y:S01]  /*1510*/  @P0 IMAD.MOV.U32 R13, RZ, RZ, R39.reuse ;  /* 0x000000ffff0d0224 */ /* 0x100fe200078e0027 */
[C---:B------:R-:W-:Y:S01]  /*1520*/  ISETP.EQ.AND P0, PT, R40.reuse, 0x38, PT ;  /* 0x000000382800780c */ /* 0x040fe20003f02270 */
[--C-:B------:R-:W-:Y:S01]  /*1530*/  @P1 IMAD.MOV.U32 R15, RZ, RZ, R39.reuse ;  /* 0x000000ffff0f1224 */ /* 0x100fe200078e0027 */
[C---:B------:R-:W-:Y:S01]  /*1540*/  ISETP.EQ.AND P1, PT, R40.reuse, 0x2c, PT ;  /* 0x0000002c2800780c */ /* 0x040fe20003f22270 */
[--C-:B------:R-:W-:Y:S01]  /*1550*/  @P2 IMAD.MOV.U32 R17, RZ, RZ, R39.reuse ;  /* 0x000000ffff112224 */ /* 0x100fe200078e0027 */
[C---:B------:R-:W-:Y:S01]  /*1560*/  ISETP.EQ.AND P2, PT, R40.reuse, 0x34, PT ;  /* 0x000000342800780c */ /* 0x040fe20003f42270 */
[----:B------:R-:W-:Y:S01]  /*1570*/  @P3 IMAD.MOV.U32 R19, RZ, RZ, R39 ;  /* 0x000000ffff133224 */ /* 0x000fe200078e0027 */
[----:B------:R-:W-:-:S05]  /*1580*/  ISETP.EQ.AND P3, PT, R40, 0x3c, PT ;  /* 0x0000003c2800780c */ /* 0x000fca0003f62270 */
[--C-:B------:R-:W-:Y:S02]  /*1590*/  @P4 IMAD.MOV.U32 R14, RZ, RZ, R39.reuse ;  /* 0x000000ffff0e4224 */ /* 0x100fe400078e0027 */
[--C-:B------:R-:W-:Y:S02]  /*15a0*/  @P0 IMAD.MOV.U32 R31, RZ, RZ, R39.reuse ;  /* 0x000000ffff1f0224 */ /* 0x100fe400078e0027 */
[--C-:B------:R-:W-:Y:S02]  /*15b0*/  @P1 IMAD.MOV.U32 R18, RZ, RZ, R39.reuse ;  /* 0x000000ffff121224 */ /* 0x100fe400078e0027 */
[--C-:B------:R-:W-:Y:S02]  /*15c0*/  @P2 IMAD.MOV.U32 R30, RZ, RZ, R39.reuse ;  /* 0x000000ffff1e2224 */ /* 0x100fe400078e0027 */
[----:B------:R-:W-:Y:S01]  /*15d0*/  @P3 IMAD.MOV.U32 R32, RZ, RZ, R39 ;  /* 0x000000ffff203224 */ /* 0x000fe200078e0027 */
[----:B--2---:R1:W-:Y:S01]  /*15e0*/  @!P5 STG.E desc[UR6][R26.64+0x4], R41 ;  /* 0x000004291a00d986 */ /* 0x0043e2000c101906 */
[----:B------:R-:W-:-:S03]  /*15f0*/  ISETP.EQ.AND P5, PT, R40, 0x14, PT ;  /* 0x000000142800780c */ /* 0x000fc60003fa2270 */
[----:B------:R1:W-:Y:S10]  /*1600*/  STG.E desc[UR6][R28.64], R43 ;  /* 0x0000002b1c007986 */ /* 0x0003f4000c101906 */
[----:B------:R-:W-:Y:S01]  /*1610*/  @P5 IMAD.MOV.U32 R12, RZ, RZ, R39 ;  /* 0x000000ffff0c5224 */ /* 0x000fe200078e0027 */
[----:B------:R-:W-:-:S13]  /*1620*/  ISETP.EQ.AND P5, PT, R40, 0x24, PT ;  /* 0x000000242800780c */ /* 0x000fda0003fa2270 */
[----:B-1----:R-:W-:-:S07]  /*1630*/  @P5 IMAD.MOV.U32 R16, RZ, RZ, R39 ;  /* 0x000000ffff105224 */ /* 0x002fce00078e0027 */
.L_x_15:
[----:B------:R-:W-:Y:S05]  /*1640*/  BSYNC.RECONVERGENT B0 ;  /* 0x0000000000007941 */ /* 0x000fea0003800200 */
.L_x_14:
[----:B------:R-:W-:Y:S01]  /*1650*/  ISETP.NE.AND P0, PT, R38, RZ, PT ;  /* 0x000000ff2600720c */ /* 0x000fe20003f05270 */
[----:B------:R-:W-:Y:S02]  /*1660*/  VIADD R37, R37, 0x2 ;  /* 0x0000000225257836 */ /* 0x000fe40000000000 */
[----:B------:R-:W-:Y:S02]  /*1670*/  VIADD R35, R35, 0x6 ;  /* 0x0000000623237836 */ /* 0x000fe40000000000 */
[----:B------:R-:W-:Y:S02]  /*1680*/  VIADD R34, R34, 0x2 ;  /* 0x0000000222227836 */ /* 0x000fe40000000000 */
[----:B------:R-:W-:-:S06]  /*1690*/  VIADD R33, R33, 0xfffffffe ;  /* 0xfffffffe21217836 */ /* 0x000fcc0000000000 */
[----:B------:R-:W-:Y:S05]  /*16a0*/  @P0 BRA `(.L_x_18) ;  /* 0xffffffec00600947 */ /* 0x000fea000383ffff */
.L_x_9:
[----:B------:R-:W1:Y:S01]  /*16b0*/  LDC R29, c[0x0][0x384] ;  /* 0x0000e100ff1d7b82 */ /* 0x000e620000000800 */
[----:B------:R-:W-:Y:S01]  /*16c0*/  ISETP.NE.AND P0, PT, R0, R7, PT ;  /* 0x000000070000720c */ /* 0x000fe20003f05270 */
[----:B------:R-:W-:Y:S01]  /*16d0*/  BSSY.RECONVERGENT B0, `(.L_x_19) ;  /* 0x000004b000007945 */ /* 0x000fe20003800200 */
[----:B-1----:R-:W-:-:S04]  /*16e0*/  LOP3.LUT R26, R29, 0x1, RZ, 0xc0, !PT ;  /* 0x000000011d1a7812 */ /* 0x002fc800078ec0ff */
[----:B------:R-:W-:-:S13]  /*16f0*/  ISETP.NE.U32.OR P0, PT, R26, 0x1, !P0 ;  /* 0x000000011a00780c */ /* 0x000fda0004705470 */
[----:B------:R-:W-:Y:S05]  /*1700*/  @P0 BRA `(.L_x_20) ;  /* 0x00000004001c0947 */ /* 0x000fea0003800000 */
[----:B------:R-:W-:Y:S01]  /*1710*/  IMAD R27, R7, 0x3, RZ ;  /* 0x00000003071b7824 */ /* 0x000fe200078e02ff */
        /* <DEDUP_REMOVED lines=14> */
[----:B------:R-:W-:Y:S01]  /*1800*/  FSETP.GT.AND P0, PT, R35, R2, PT ;  /* 0x000000022300720b */ /* 0x000fe20003f04000 */
[----:B------:R-:W-:Y:S01]  /*1810*/  BSSY.RELIABLE B1, `(.L_x_21) ;  /* 0x000002b000017945 */ /* 0x000fe20003800100 */
[----:B------:R-:W-:Y:S02]  /*1820*/  FSETP.GT.AND P1, PT, R36, R3, PT ;  /* 0x000000032400720b */ /* 0x000fe40003f24000 */
[----:B------:R-:W-:Y:S02]  /*1830*/  FSETP.GT.AND P2, PT, R37, R4, PT ;  /* 0x000000042500720b */ /* 0x000fe40003f44000 */
[----:B------:R-:W-:Y:S02]  /*1840*/  SEL R2, RZ, 0x8, !P0 ;  /* 0x00000008ff027807 */ /* 0x000fe40004000000 */
[----:B------:R-:W-:Y:S02]  /*1850*/  SEL R3, RZ, 0x4, !P1 ;  /* 0x00000004ff037807 */ /* 0x000fe40004800000 */
[----:B------:R-:W-:-:S04]  /*1860*/  SEL R4, RZ, 0x2, !P2 ;  /* 0x00000002ff047807 */ /* 0x000fc80005000000 */
[----:B------:R-:W-:-:S05]  /*1870*/  IADD3 R3, PT, PT, R4, R3, R2 ;  /* 0x0000000304037210 */ /* 0x000fca0007ffe002 */
[----:B------:R-:W-:-:S05]  /*1880*/  IMAD.SHL.U32 R4, R3, 0x4, RZ ;  /* 0x0000000403047824 */ /* 0x000fca00078e00ff */
[C---:B------:R-:W-:Y:S02]  /*1890*/  ISETP.EQ.AND P3, PT, R4.reuse, 0x8, PT ;  /* 0x000000080400780c */ /* 0x040fe40003f62270 */
[C---:B------:R-:W-:Y:S02]  /*18a0*/  ISETP.EQ.AND P4, PT, R4.reuse, RZ, PT ;  /* 0x000000ff0400720c */ /* 0x040fe40003f82270 */
[C---:B------:R-:W-:Y:S02]  /*18b0*/  ISETP.EQ.AND P0, PT, R4.reuse, 0x10, PT ;  /* 0x000000100400780c */ /* 0x040fe40003f02270 */
[C---:B------:R-:W-:Y:S02]  /*18c0*/  ISETP.EQ.AND P1, PT, R4.reuse, 0x18, PT ;  /* 0x000000180400780c */ /* 0x040fe40003f22270 */
[----:B------:R-:W-:Y:S02]  /*18d0*/  P2R R2, PR, RZ, 0x10 ;  /* 0x00000010ff027803 */ /* 0x000fe40000000000 */
[----:B------:R-:W-:Y:S01]  /*18e0*/  P2R R2, PR, RZ, 0x8 ;  /* 0x00000008ff027803 */ /* 0x000fe20000000000 */
[----:B------:R-:W-:Y:S01]  /*18f0*/  IMAD.MOV.U32 R2, RZ, RZ, RZ ;  /* 0x000000ffff027224 */ /* 0x000fe200078e00ff */
[C---:B------:R-:W-:Y:S01]  /*1900*/  ISETP.EQ.AND P2, PT, R4.reuse, 0x20, PT ;  /* 0x000000200400780c */ /* 0x040fe20003f42270 */
[----:B------:R-:W-:Y:S01]  /*1910*/  @P3 IMAD.MOV.U32 R6, RZ, RZ, R9 ;  /* 0x000000ffff063224 */ /* 0x000fe200078e0009 */
[----:B------:R-:W-:-:S02]  /*1920*/  ISETP.EQ.AND P3, PT, R4, 0x28, PT ;  /* 0x000000280400780c */ /* 0x000fc40003f62270 */
[C---:B------:R-:W-:Y:S01]  /*1930*/  ISETP.EQ.AND P4, PT, R4.reuse, 0x30, PT ;  /* 0x000000300400780c */ /* 0x040fe20003f82270 */
[----:B------:R-:W-:Y:S01]  /*1940*/  @P0 IMAD.MOV.U32 R6, RZ, RZ, R11 ;  /* 0x000000ffff060224 */ /* 0x000fe200078e000b */
[----:B------:R-:W-:Y:S01]  /*1950*/  ISETP.EQ.AND P5, PT, R4, 0x38, PT ;  /* 0x000000380400780c */ /* 0x000fe20003fa2270 */
[----:B------:R-:W-:-:S06]  /*1960*/  @P1 IMAD.MOV.U32 R6, RZ, RZ, R13 ;  /* 0x000000ffff061224 */ /* 0x000fcc00078e000d */
[----:B------:R-:W-:Y:S02]  /*1970*/  @P2 IMAD.MOV.U32 R6, RZ, RZ, R15 ;  /* 0x000000ffff062224 */ /* 0x000fe400078e000f */
[----:B------:R-:W-:Y:S02]  /*1980*/  @P3 IMAD.MOV.U32 R6, RZ, RZ, R17 ;  /* 0x000000ffff063224 */ /* 0x000fe400078e0011 */
[----:B------:R-:W-:Y:S02]  /*1990*/  @P4 IMAD.MOV.U32 R6, RZ, RZ, R19 ;  /* 0x000000ffff064224 */ /* 0x000fe400078e0013 */
[----:B------:R-:W-:-:S05]  /*19a0*/  @P5 IMAD.MOV.U32 R6, RZ, RZ, R31 ;  /* 0x000000ffff065224 */ /* 0x000fca00078e001f */
[----:B------:R-:W-:-:S13]  /*19b0*/  FSETP.GEU.AND P6, PT, R33, R6, PT ;  /* 0x000000062100720b */ /* 0x000fda0003fce000 */
[----:B------:R-:W-:Y:S05]  /*19c0*/  @!P6 BRA `(.L_x_22) ;  /* 0x00000000003ce947 */ /* 0x000fea0003800000 */
[C---:B------:R-:W-:Y:S02]  /*19d0*/  ISETP.EQ.AND P6, PT, R4.reuse, 0x8, PT ;  /* 0x000000080400780c */ /* 0x040fe40003fc2270 */
[----:B------:R-:W-:Y:S02]  /*19e0*/  P2R R2, PR, RZ, 0x20 ;  /* 0x00000020ff027803 */ /* 0x000fe40000000000 */
[----:B------:R-:W-:Y:S02]  /*19f0*/  ISETP.EQ.AND P5, PT, R4, RZ, PT ;  /* 0x000000ff0400720c */ /* 0x000fe40003fa2270 */
[----:B------:R-:W-:-:S07]  /*1a00*/  ISETP.NE.AND P5, PT, R2, RZ, PT ;  /* 0x000000ff0200720c */ /* 0x000fce0003fa5270 */
[----:B------:R-:W-:Y:S02]  /*1a10*/  @P6 IMAD.MOV.U32 R8, RZ, RZ, R10 ;  /* 0x000000ffff086224 */ /* 0x000fe400078e000a */
        /* <DEDUP_REMOVED lines=9> */
[----:B------:R-:W-:-:S07]  /*1ab0*/  IMAD.MOV.U32 R2, RZ, RZ, 0x1 ;  /* 0x00000001ff027424 */ /* 0x000fce00078e00ff */
.L_x_22:
[----:B------:R-:W-:Y:S05]  /*1ac0*/  BSYNC.RELIABLE B1 ;  /* 0x0000000000017941 */ /* 0x000fea0003800100 */
.L_x_21:
[----:B------:R-:W-:Y:S01]  /*1ad0*/  FSETP.GEU.AND P0, PT, R33, R6, PT ;  /* 0x000000062100720b */ /* 0x000fe20003f0e000 */
[----:B------:R-:W-:Y:S01]  /*1ae0*/  BSSY.RECONVERGENT B1, `(.L_x_23) ;  /* 0x0000008000017945 */ /* 0x000fe20003800200 */
[----:B------:R-:W-:-:S05]  /*1af0*/  IADD3 R5, PT, PT, R2, R3, R5 ;  /* 0x0000000302057210 */ /* 0x000fca0007ffe005 */
[----:B------:R-:W-:-:S06]  /*1b00*/  IMAD.WIDE R4, R5, 0x4, R22 ;  /* 0x0000000405047825 */ /* 0x000fcc00078e0216 */
[----:B------:R-:W-:Y:S05]  /*1b10*/  @P0 BRA `(.L_x_24) ;  /* 0x0000000000100947 */ /* 0x000fea0003800000 */
[----:B------:R-:W-:-:S05]  /*1b20*/  LEA R2, P0, R3, R24, 0x2 ;  /* 0x0000001803027211 */ /* 0x000fca00078010ff */
[----:B------:R-:W-:-:S05]  /*1b30*/  IMAD.X R3, RZ, RZ, R25, P0 ;  /* 0x000000ffff037224 */ /* 0x000fca00000e0619 */
[----:B------:R-:W2:Y:S04]  /*1b40*/  LDG.E R9, desc[UR6][R2.64] ;  /* 0x0000000602097981 */ /* 0x000ea8000c1e1900 */
[----:B--2---:R1:W-:Y:S02]  /*1b50*/  STG.E desc[UR6][R2.64+0x4], R9 ;  /* 0x0000040902007986 */ /* 0x0043e4000c101906 */
.L_x_24:
[----:B------:R-:W-:Y:S05]  /*1b60*/  BSYNC.RECONVERGENT B1 ;  /* 0x0000000000017941 */ /* 0x000fea0003800200 */
.L_x_23:
[----:B------:R2:W-:Y:S02]  /*1b70*/  STG.E desc[UR6][R4.64], R7 ;  /* 0x0000000704007986 */ /* 0x0005e4000c101906 */
.L_x_20:
[----:B------:R-:W-:Y:S05]  /*1b80*/  BSYNC.RECONVERGENT B0 ;  /* 0x0000000000007941 */ /* 0x000fea0003800200 */
.L_x_19:
[----:B------:R-:W0:Y:S02]  /*1b90*/  LDCU UR4, c[0x0][0x360] ;  /* 0x00006c00ff0477ac */ /* 0x000e240008000800 */
[----:B0-----:R-:W-:-:S05]  /*1ba0*/  VIADD R0, R0, UR4 ;  /* 0x0000000400007c36 */ /* 0x001fca0008000000 */
[----:B------:R-:W-:-:S13]  /*1bb0*/  ISETP.GE.AND P0, PT, R0, R29, PT ;  /* 0x0000001d0000720c */ /* 0x000fda0003f06270 */
[----:B------:R-:W-:Y:S05]  /*1bc0*/  @!P0 BRA `(.L_x_25) ;  /* 0xffffffe400488947 */ /* 0x000fea000383ffff */
[----:B------:R-:W-:Y:S05]  /*1bd0*/  EXIT ;  /* 0x000000000000794d */ /* 0x000fea0003800000 */
.L_x_26:
        /* <DEDUP_REMOVED lines=10> */
.L_x_53:


//--------------------- .text._Z11cube_selectiifPKfPi --------------------------
	.section	.text._Z11cube_selectiifPKfPi,"ax",@progbits
	.align	128
        .global         _Z11cube_selectiifPKfPi
        .type           _Z11cube_selectiifPKfPi,@function
        .size           _Z11cube_selectiifPKfPi,(.L_x_54 - _Z11cube_selectiifPKfPi)
        .other          _Z11cube_selectiifPKfPi,@"STO_CUDA_ENTRY STV_DEFAULT"
_Z11cube_selectiifPKfPi:
.text._Z11cube_selectiifPKfPi:
[----:B------:R-:W-:Y:S01]  /*0000*/  LDC R1, c[0x0][0x37c] ;  /* 0x0000df00ff017b82 */ /* 0x000fe20000000800 */
[----:B------:R-:W0:Y:S07]  /*0010*/  S2R R0, SR_TID.X ;  /* 0x0000000000007919 */ /* 0x000e2e0000002100 */
[----:B------:R-:W0:Y:S02]  /*0020*/  LDC R7, c[0x0][0x384] ;  /* 0x0000e100ff077b82 */ /* 0x000e240000000800 */
[----:B0-----:R-:W-:-:S13]  /*0030*/  ISETP.GE.AND P0, PT, R0, R7, PT ;  /* 0x000000070000720c */ /* 0x001fda0003f06270 */
[----:B------:R-:W-:Y:S05]  /*0040*/  @P0 EXIT ;  /* 0x000000000000094d */ /* 0x000fea0003800000 */
[----:B------:R-:W0:Y:S01]  /*0050*/  S2UR UR4, SR_CTAID.X ;  /* 0x00000000000479c3 */ /* 0x000e220000002500 */
[----:B------:R-:W1:Y:S01]  /*0060*/  LDCU UR5, c[0x0][0x360] ;  /* 0x00006c00ff0577ac */ /* 0x000e620008000800 */
[----:B------:R-:W2:Y:S06]  /*0070*/  LDCU.64 UR8, c[0x0][0x358] ;  /* 0x00006b00ff0877ac */ /* 0x000eac0008000a00 */
[----:B------:R-:W3:Y:S08]  /*0080*/  LDC R2, c[0x0][0x388] ;  /* 0x0000e200ff027b82 */ /* 0x000ef00000000800 */
[----:B------:R-:W4:Y:S01]  /*0090*/  LDC.64 R12, c[0x0][0x390] ;  /* 0x0000e400ff0c7b82 */ /* 0x000f220000000a00 */
[----:B0-----:R-:W-:-:S04]  /*00a0*/  IMAD R3, R7, UR4, RZ ;  /* 0x0000000407037c24 */ /* 0x001fc8000f8e02ff */
[C---:B------:R-:W-:Y:S02]  /*00b0*/  IMAD R5, R3.reuse, 0x3, RZ ;  /* 0x0000000303057824 */ /* 0x040fe400078e02ff */
[----:B------:R-:W-:Y:S02]  /*00c0*/  IMAD.SHL.U32 R3, R3, 0x8, RZ ;  /* 0x0000000803037824 */ /* 0x000fe400078e00ff */
[----:B---3--:R-:W-:-:S05]  /*00d0*/  FMUL R2, R2, R2 ;  /* 0x0000000202027220 */ /* 0x008fca0000400000 */
[----:B------:R-:W-:Y:S02]  /*00e0*/  R2UR UR6, R2 ;  /* 0x00000000020672ca */ /* 0x000fe400000e0000 */
[----:B------:R-:W-:Y:S01]  /*00f0*/  LOP3.LUT R2, R7, 0x3, RZ, 0xc0, !PT ;  /* 0x0000000307027812 */ /* 0x000fe200078ec0ff */
[----:B-12-4-:R-:W-:-:S12]  /*0100*/  IMAD.WIDE R12, R5, 0x4, R12 ;  /* 0x00000004050c7825 */ /* 0x016fd800078e020c */
.L_x_43:
[----:B------:R-:W0:Y:S01]  /*0110*/  LDCU.64 UR10, c[0x0][0x398] ;  /* 0x00007300ff0a77ac */ /* 0x000e220008000a00 */
[C---:B------:R-:W-:Y:S02]  /*0120*/  IMAD.SHL.U32 R10, R0.reuse, 0x8, RZ ;  /* 0x00000008000a7824 */ /* 0x040fe400078e00ff */
[----:B------:R-:W-:Y:S01]  /*0130*/  IMAD R9, R0, 0x3, RZ ;  /* 0x0000000300097824 */ /* 0x000fe200078e02ff */
[----:B------:R-:W1:Y:S02]  /*0140*/  LDCU UR4, c[0x0][0x384] ;  /* 0x00007080ff0477ac */ /* 0x000e640008000800 */
[----:B------:R-:W-:Y:S01]  /*0150*/  SHF.R.S32.HI R14, RZ, 0x1f, R10 ;  /* 0x0000001fff0e7819 */ /* 0x000fe2000001140a */
[----:B------:R-:W-:Y:S01]  /*0160*/  IMAD.WIDE R8, R9, 0x4, R12 ;  /* 0x0000000409087825 */ /* 0x000fe200078e020c */
[----:B------:R-:W-:-:S04]  /*0170*/  IADD3 R10, P0, PT, R3, R10, RZ ;  /* 0x0000000a030a7210 */ /* 0x000fc80007f1e0ff */
[----:B------:R-:W-:Y:S01]  /*0180*/  LEA.HI.X.SX32 R7, R3, R14, 0x1, P0 ;  /* 0x0000000e03077211 */ /* 0x000fe200000f0eff */
[----:B----45:R-:W5:Y:S04]  /*0190*/  LDG.E R4, desc[UR8][R8.64] ;  /* 0x0000000808047981 */ /* 0x030f68000c1e1900 */
[----:B------:R-:W5:Y:S01]  /*01a0*/  LDG.E R5, desc[UR8][R8.64+0x4] ;  /* 0x0000040808057981 */ /* 0x000f62000c1e1900 */
[----:B0-----:R-:W-:-:S03]  /*01b0*/  LEA R14, P0, R10, UR10, 0x2 ;  /* 0x0000000a0a0e7c11 */ /* 0x001fc6000f8010ff */
[----:B------:R0:W5:Y:S01]  /*01c0*/  LDG.E R6, desc[UR8][R8.64+0x8] ;  /* 0x0000080808067981 */ /* 0x000162000c1e1900 */
[----:B------:R-:W-:Y:S01]  /*01d0*/  LEA.HI.X R15, R10, UR11, R7, 0x2, P0 ;  /* 0x0000000b0a0f7c11 */ /* 0x000fe200080f1407 */
[----:B-1----:R-:W-:Y:S01]  /*01e0*/  UIADD3 UR7, UPT, UPT, UR4, -0x1, URZ ;  /* 0xffffffff04077890 */ /* 0x002fe2000fffe0ff */
[----:B------:R-:W-:Y:S02]  /*01f0*/  IMAD.MOV.U32 R7, RZ, RZ, 0x4cbebc20 ;  /* 0x4cbebc20ff077424 */ /* 0x000fe400078e00ff */
[----:B------:R-:W-:Y:S01]  /*0200*/  IMAD.MOV.U32 R10, RZ, RZ, 0x4cbebc20 ;  /* 0x4cbebc20ff0a7424 */ /* 0x000fe200078e00ff */
[----:B------:R1:W-:Y:S01]  /*0210*/  STG.E desc[UR8][R14.64], R0 ;  /* 0x000000000e007986 */ /* 0x0003e2000c101908 */
[----:B------:R-:W-:Y:S01]  /*0220*/  UISETP.GE.U32.AND UP0, UPT, UR7, 0x3, UPT ;  /* 0x000000030700788c */ /* 0x000fe2000bf06070 */
[----:B------:R-:W-:Y:S02]  /*0230*/  IMAD.MOV.U32 R11, RZ, RZ, 0x4cbebc20 ;  /* 0x4cbebc20ff0b7424 */ /* 0x000fe400078e00ff */
[----:B------:R1:W-:Y:S01]  /*0240*/  STG.E desc[UR8][R14.64+0x4], R0 ;  /* 0x000004000e007986 */ /* 0x0003e2000c101908 */
[----:B0-----:R-:W-:-:S02]  /*0250*/  IMAD.MOV.U32 R8, RZ, RZ, 0x4cbebc20 ;  /* 0x4cbebc20ff087424 */ /* 0x001fc400078e00ff */
[----:B------:R-:W-:Y:S01]  /*0260*/  IMAD.MOV.U32 R9, RZ, RZ, 0x4cbebc20 ;  /* 0x4cbebc20ff097424 */ /* 0x000fe200078e00ff */
[----:B------:R1:W-:Y:S01]  /*0270*/  STG.E desc[UR8][R14.64+0x8], R0 ;  /* 0x000008000e007986 */ /* 0x0003e2000c101908 */
[----:B------:R-:W-:Y:S02]  /*0280*/  IMAD.MOV.U32 R18, RZ, RZ, 0x4cbebc20 ;  /* 0x4cbebc20ff127424 */ /* 0x000fe400078e00ff */
[----:B------:R-:W-:Y:S01]  /*0290*/  IMAD.MOV.U32 R19, RZ, RZ, 0x4cbebc20 ;  /* 0x4cbebc20ff137424 */ /* 0x000fe200078e00ff */
[----:B------:R1:W-:Y:S01]  /*02a0*/  STG.E desc[UR8][R14.64+0xc], R0 ;  /* 0x00000c000e007986 */ /* 0x0003e2000c101908 */
[----:B------:R-:W-:Y:S02]  /*02b0*/  IMAD.MOV.U32 R20, RZ, RZ, 0x4cbebc20 ;  /* 0x4cbebc20ff147424 */ /* 0x000fe400078e00ff */
[----:B------:R-:W-:Y:S01]  /*02c0*/  IMAD.MOV.U32 R21, RZ, RZ, RZ ;  /* 0x000000ffff157224 */ /* 0x000fe200078e00ff */
[----:B------:R1:W-:Y:S04]  /*02d0*/  STG.E desc[UR8][R14.64+0x10], R0 ;  /* 0x000010000e007986 */ /* 0x0003e8000c101908 */
[----:B------:R1:W-:Y:S04]  /*02e0*/  STG.E desc[UR8][R14.64+0x14], R0 ;  /* 0x000014000e007986 */ /* 0x0003e8000c101908 */
[----:B------:R1:W-:Y:S04]  /*02f0*/  STG.E desc[UR8][R14.64+0x18], R0 ;  /* 0x000018000e007986 */ /* 0x0003e8000c101908 */
[----:B------:R1:W-:Y:S01]  /*0300*/  STG.E desc[UR8][R14.64+0x1c], R0 ;  /* 0x00001c000e007986 */ /* 0x0003e2000c101908 */
[----:B--23--:R-:W-:Y:S05]  /*0310*/  BRA.U !UP0, `(.L_x_27) ;  /* 0x00000011080c7547 */ /* 0x00cfea000b800000 */
[----:B------:R-:W-:Y:S01]  /*0320*/  ULOP3.LUT UR4, UR4, 0xfffffffc, URZ, 0xc0, !UPT ;  /* 0xfffffffc04047892 */ /* 0x000fe2000f8ec0ff */
[----:B------:R-:W-:Y:S02]  /*0330*/  HFMA2 R23, -RZ, RZ, 0, 3.5762786865234375e-07 ;  /* 0x00000006ff177431 */ /* 0x000fe400000001ff */
[----:B------:R-:W-:Y:S01]  /*0340*/  VIADD R21, R0, 0xffffffff ;  /* 0xffffffff00157836 */ /* 0x000fe20000000000 */
[----:B------:R-:W-:Y:S01]  /*0350*/  UIADD3 UR4, UPT, UPT, -UR4, URZ, URZ ;  /* 0x000000ff04047290 */ /* 0x000fe2000fffe1ff */
[----:B------:R-:W-:-:S05]  /*0360*/  IMAD.MOV.U32 R25, RZ, RZ, 0x1 ;  /* 0x00000001ff197424 */ /* 0x000fca00078e00ff */
[----:B------:R-:W-:-:S07]  /*0370*/  IMAD.U32 R22, RZ, RZ, UR4 ;  /* 0x00000004ff167e24 */ /* 0x000fce000f8e00ff */
.L_x_36:
[----:B------:R-:W-:Y:S01]  /*0380*/  ISETP.NE.AND P0, PT, R21, -0x1, PT ;  /* 0xffffffff1500780c */ /* 0x000fe20003f05270 */
[----:B------:R-:W-:Y:S01]  /*0390*/  VIADD R22, R22, 0x4 ;  /* 0x0000000416167836 */ /* 0x000fe20000000000 */
[----:B------:R-:W-:Y:S04]  /*03a0*/  BSSY.RECONVERGENT B0, `(.L_x_28) ;  /* 0x000003d000007945 */ /* 0x000fe80003800200 */
[----:B------:R-:W-:-:S04]  /*03b0*/  ISETP.NE.AND P1, PT, R22, RZ, PT ;  /* 0x000000ff1600720c */ /* 0x000fc80003f25270 */
[----:B------:R-:W-:-:S03]  /*03c0*/  P2R R24, PR, RZ, 0x2 ;  /* 0x00000002ff187803 */ /* 0x000fc60000000000 */
[----:B0-23--:R-:W-:Y:S06]  /*03d0*/  @!P0 BRA `(.L_x_29) ;  /* 0x0000000000e48947 */ /* 0x00dfec0003800000 */
[----:B------:R-:W-:-:S04]  /*03e0*/  VIADD R17, R23, 0xfffffffa ;  /* 0xfffffffa17117836 */ /* 0x000fc80000000000 */
[----:B------:R-:W-:-:S05]  /*03f0*/  IMAD.WIDE.U32 R16, R17, 0x4, R12 ;  /* 0x0000000411107825 */ /* 0x000fca00078e000c */
[----:B------:R-:W2:Y:S04]  /*0400*/  LDG.E R28, desc[UR8][R16.64+0x4] ;  /* 0x00000408101c7981 */ /* 0x000ea8000c1e1900 */
[----:B------:R-:W3:Y:S04]  /*0410*/  LDG.E R27, desc[UR8][R16.64] ;  /* 0x00000008101b7981 */ /* 0x000ee8000c1e1900 */
[----:B------:R0:W4:Y:S01]  /*0420*/  LDG.E R29, desc[UR8][R16.64+0x8] ;  /* 0x00000808101d7981 */ /* 0x000122000c1e1900 */
[----:B--2--5:R-:W-:-:S04]  /*0430*/  FADD R26, R5, -R28 ;  /* 0x8000001c051a7221 */ /* 0x024fc80000000000 */
[----:B0-----:R-:W-:Y:S01]  /*0440*/  FMUL R17, R26, R26 ;  /* 0x0000001a1a117220 */ /* 0x001fe20000400000 */
[----:B---3--:R-:W-:-:S04]  /*0450*/  FADD R26, R4, -R27 ;  /* 0x8000001b041a7221 */ /* 0x008fc80000000000 */
[----:B------:R-:W-:Y:S01]  /*0460*/  FFMA R26, R26, R26, R17 ;  /* 0x0000001a1a1a7223 */ /* 0x000fe20000000011 */
[----:B----4-:R-:W-:-:S04]  /*0470*/  FADD R17, R6, -R29 ;  /* 0x8000001d06117221 */ /* 0x010fc80000000000 */
[----:B------:R-:W-:-:S05]  /*0480*/  FFMA R26, R17, R17, R26 ;  /* 0x00000011111a7223 */ /* 0x000fca000000001a */
[----:B------:R-:W-:-:S13]  /*0490*/  FSETP.GT.AND P0, PT, R26, UR6, PT ;  /* 0x000000061a007c0b */ /* 0x000fda000bf04000 */
        /* <DEDUP_REMOVED lines=12> */
[----:B------:R-:W-:Y:S02]  /*0560*/  P2R R27, PR, RZ, 0x10 ;  /* 0x00000010ff1b7803 */ /* 0x000fe40000000000 */
[----:B------:R-:W-:Y:S02]  /*0570*/  ISETP.EQ.AND P1, PT, R16, 0xc, PT ;  /* 0x0000000c1000780c */ /* 0x000fe40003f22270 */
[----:B------:R-:W-:-:S02]  /*0580*/  P2R R28, PR, RZ, 0x8 ;  /* 0x00000008ff1c7803 */ /* 0x000fc40000000000 */
[C---:B------:R-:W-:Y:S01]  /*0590*/  ISETP.EQ.AND P2, PT, R16.reuse, 0x10, PT ;  /* 0x000000101000780c */ /* 0x040fe20003f42270 */
[----:B------:R-:W-:Y:S01]  /*05a0*/  @P4 IMAD.MOV.U32 R27, RZ, RZ, R7 ;  /* 0x000000ffff1b4224 */ /* 0x000fe200078e0007 */
[C---:B------:R-:W-:Y:S01]  /*05b0*/  ISETP.EQ.AND P4, PT, R16.reuse, 0x18, PT ;  /* 0x000000181000780c */ /* 0x040fe20003f82270 */
[----:B------:R-:W-:Y:S01]  /*05c0*/  @P3 IMAD.MOV.U32 R27, RZ, RZ, R8 ;  /* 0x000000ffff1b3224 */ /* 0x000fe200078e0008 */
[C---:B------:R-:W-:Y:S01]  /*05d0*/  ISETP.EQ.AND P3, PT, R16.reuse, 0x14, PT ;  /* 0x000000141000780c */ /* 0x040fe20003f62270 */
[----:B------:R-:W-:Y:S01]  /*05e0*/  @P0 IMAD.MOV.U32 R27, RZ, RZ, R9 ;  /* 0x000000ffff1b0224 */ /* 0x000fe200078e0009 */
[----:B------:R-:W-:-:S03]  /*05f0*/  ISETP.EQ.AND P5, PT, R16, 0x1c, PT ;  /* 0x0000001c1000780c */ /* 0x000fc60003fa2270 */
[----:B------:R-:W-:-:S04]  /*0600*/  @P1 IMAD.MOV.U32 R27, RZ, RZ, R10 ;  /* 0x000000ffff1b1224 */ /* 0x000fc800078e000a */
[----:B------:R-:W-:-:S04]  /*0610*/  @P2 IMAD.MOV.U32 R27, RZ, RZ, R11 ;  /* 0x000000ffff1b2224 */ /* 0x000fc800078e000b */
[----:B------:R-:W-:Y:S01]  /*0620*/  @P3 IMAD.MOV.U32 R27, RZ, RZ, R18 ;  /* 0x000000ffff1b3224 */ /* 0x000fe200078e0012 */
[----:B------:R-:W-:Y:S01]  /*0630*/  @P4 MOV R27, R19 ;  /* 0x00000013001b4202 */ /* 0x000fe20000000f00 */
[----:B------:R-:W-:-:S05]  /*0640*/  @P5 IMAD.MOV.U32 R27, RZ, RZ, R20 ;  /* 0x000000ffff1b5224 */ /* 0x000fca00078e0014 */
[----:B------:R-:W-:-:S13]  /*0650*/  FSETP.GEU.AND P6, PT, R26, R27, PT ;  /* 0x0000001b1a00720b */ /* 0x000fda0003fce000 */
[----:B------:R-:W-:Y:S05]  /*0660*/  @P6 BRA `(.L_x_29) ;  /* 0x0000000000406947 */ /* 0x000fea0003800000 */
[C---:B------:R-:W-:Y:S01]  /*0670*/  ISETP.EQ.AND P6, PT, R16.reuse, 0x4, PT ;  /* 0x000000041000780c */ /* 0x040fe20003fc2270 */
[--C-:B------:R-:W-:Y:S01]  /*0680*/  @P0 IMAD.MOV.U32 R9, RZ, RZ, R26.reuse ;  /* 0x000000ffff090224 */ /* 0x100fe200078e001a */
[----:B------:R-:W-:Y:S01]  /*0690*/  P2R R27, PR, RZ, 0x20 ;  /* 0x00000020ff1b7803 */ /* 0x000fe20000000000 */
[--C-:B------:R-:W-:Y:S01]  /*06a0*/  @P1 IMAD.MOV.U32 R10, RZ, RZ, R26.reuse ;  /* 0x000000ffff0a1224 */ /* 0x100fe200078e001a */
[----:B------:R-:W-:Y:S01]  /*06b0*/  ISETP.EQ.AND P5, PT, R16, RZ, PT ;  /* 0x000000ff1000720c */ /* 0x000fe20003fa2270 */
[--C-:B------:R-:W-:Y:S02]  /*06c0*/  @P2 IMAD.MOV.U32 R11, RZ, RZ, R26.reuse ;  /* 0x000000ffff0b2224 */ /* 0x100fe400078e001a */
[--C-:B------:R-:W-:Y:S02]  /*06d0*/  @P3 IMAD.MOV.U32 R18, RZ, RZ, R26.reuse ;  /* 0x000000ffff123224 */ /* 0x100fe400078e001a */
[----:B------:R-:W-:-:S04]  /*06e0*/  @P4 IMAD.MOV.U32 R19, RZ, RZ, R26 ;  /* 0x000000ffff134224 */ /* 0x000fc800078e001a */
[----:B------:R-:W-:Y:S01]  /*06f0*/  @P6 IMAD.MOV.U32 R8, RZ, RZ, R26 ;  /* 0x000000ffff086224 */ /* 0x000fe200078e001a */
[----:B------:R-:W-:-:S03]  /*0700*/  LEA R16, P6, R17, R14, 0x2 ;  /* 0x0000000e11107211 */ /* 0x000fc600078c10ff */
[----:B------:R-:W-:Y:S01]  /*0710*/  @P5 IMAD.MOV.U32 R7, RZ, RZ, R26 ;  /* 0x000000ffff075224 */ /* 0x000fe200078e001a */
[----:B------:R-:W-:Y:S01]  /*0720*/  ISETP.NE.AND P5, PT, R27, RZ, PT ;  /* 0x000000ff1b00720c */ /* 0x000fe20003fa5270 */
[----:B------:R-:W-:Y:S02]  /*0730*/  IMAD.X R17, RZ, RZ, R15, P6 ;  /* 0x000000ffff117224 */ /* 0x000fe400030e060f */
[----:B------:R-:W-:-:S05]  /*0740*/  VIADD R27, R25, 0xffffffff ;  /* 0xffffffff191b7836 */ /* 0x000fca0000000000 */
[----:B------:R0:W-:Y:S05]  /*0750*/  STG.E desc[UR8][R16.64], R27 ;  /* 0x0000001b10007986 */ /* 0x0001ea000c101908 */
[----:B------:R-:W-:-:S07]  /*0760*/  @P5 IMAD.MOV.U32 R20, RZ, RZ, R26 ;  /* 0x000000ffff145224 */ /* 0x000fce00078e001a */
.L_x_29:
[----:B------:R-:W-:Y:S05]  /*0770*/  BSYNC.RECONVERGENT B0 ;  /* 0x0000000000007941 */ /* 0x000fea0003800200 */
.L_x_28:
[----:B------:R-:W-:Y:S01]  /*0780*/  ISETP.NE.AND P0, PT, R21, RZ, PT ;  /* 0x000000ff1500720c */ /* 0x000fe20003f05270 */
[----:B------:R-:W-:-:S12]  /*0790*/  BSSY.RECONVERGENT B0, `(.L_x_30) ;  /* 0x000003a000007945 */ /* 0x000fd80003800200 */
[----:B------:R-:W-:Y:S05]  /*07a0*/  @!P0 BRA `(.L_x_31) ;  /* 0x0000000000e08947 */ /* 0x000fea0003800000 */
[----:B0-----:R-:W-:-:S05]  /*07b0*/  IADD3 R17, PT, PT, R23, -0x3, RZ ;  /* 0xfffffffd17117810 */ /* 0x001fca0007ffe0ff */
        /* <DEDUP_REMOVED lines=23> */
[----:B------:R-:W-:Y:S02]  /*0930*/  ISETP.EQ.AND P1, PT, R28, 0xc, PT ;  /* 0x0000000c1c00780c */ /* 0x000fe40003f22270 */
[----:B------:R-:W-:Y:S02]  /*0940*/  P2R R16, PR, RZ, 0x10 ;  /* 0x00000010ff107803 */ /* 0x000fe40000000000 */
[----:B------:R-:W-:-:S02]  /*0950*/  P2R R16, PR, RZ, 0x8 ;  /* 0x00000008ff107803 */ /* 0x000fc40000000000 */
[C---:B------:R-:W-:Y:S01]  /*0960*/  ISETP.EQ.AND P2, PT, R28.reuse, 0x10, PT ;  /* 0x000000101c00780c */ /* 0x040fe20003f42270 */
[----:B------:R-:W-:Y:S01]  /*0970*/  @P4 IMAD.MOV.U32 R27, RZ, RZ, R7 ;  /* 0x000000ffff1b4224 */ /* 0x000fe200078e0007 */
[C---:B------:R-:W-:Y:S01]  /*0980*/  ISETP.EQ.AND P4, PT, R28.reuse, 0x18, PT ;  /* 0x000000181c00780c */ /* 0x040fe20003f82270 */
[----:B------:R-:W-:Y:S01]  /*0990*/  @P3 IMAD.MOV.U32 R27, RZ, RZ, R8 ;  /* 0x000000ffff1b3224 */ /* 0x000fe200078e0008 */
[C---:B------:R-:W-:Y:S01]  /*09a0*/  ISETP.EQ.AND P3, PT, R28.reuse, 0x14, PT ;  /* 0x000000141c00780c */ /* 0x040fe20003f62270 */
[----:B------:R-:W-:Y:S01]  /*09b0*/  @P0 IMAD.MOV.U32 R27, RZ, RZ, R9 ;  /* 0x000000ffff1b0224 */ /* 0x000fe200078e0009 */
[----:B------:R-:W-:Y:S01]  /*09c0*/  ISETP.EQ.AND P5, PT, R28, 0x1c, PT ;  /* 0x0000001c1c00780c */ /* 0x000fe20003fa2270 */
[----:B------:R-:W-:-:S06]  /*09d0*/  @P1 IMAD.MOV.U32 R27, RZ, RZ, R10 ;  /* 0x000000ffff1b1224 */ /* 0x000fcc00078e000a */
[----:B------:R-:W-:-:S04]  /*09e0*/  @P2 IMAD.MOV.U32 R27, RZ, RZ, R11 ;  /* 0x000000ffff1b2224 */ /* 0x000fc800078e000b */
[----:B------:R-:W-:Y:S02]  /*09f0*/  @P3 IMAD.MOV.U32 R27, RZ, RZ, R18 ;  /* 0x000000ffff1b3224 */ /* 0x000fe400078e0012 */
[----:B------:R-:W-:Y:S02]  /*0a00*/  @P4 IMAD.MOV.U32 R27, RZ, RZ, R19 ;  /* 0x000000ffff1b4224 */ /* 0x000fe400078e0013 */
[----:B------:R-:W-:-:S05]  /*0a10*/  @P5 IMAD.MOV.U32 R27, RZ, RZ, R20 ;  /* 0x000000ffff1b5224 */ /* 0x000fca00078e0014 */
[----:B------:R-:W-:-:S13]  /*0a20*/  FSETP.GEU.AND P6, PT, R26, R27, PT ;  /* 0x0000001b1a00720b */ /* 0x000fda0003fce000 */
[----:B------:R-:W-:Y:S05]  /*0a30*/  @P6 BRA `(.L_x_31) ;  /* 0x00000000003c6947 */ /* 0x000fea0003800000 */
[----:B------:R-:W-:Y:S01]  /*0a40*/  LEA R16, P6, R17, R14, 0x2 ;  /* 0x0000000e11107211 */ /* 0x000fe200078c10ff */
[--C-:B------:R-:W-:Y:S01]  /*0a50*/  @P0 IMAD.MOV.U32 R9, RZ, RZ, R26.reuse ;  /* 0x000000ffff090224 */ /* 0x100fe200078e001a */
[----:B------:R-:W-:Y:S01]  /*0a60*/  P2R R27, PR, RZ, 0x20 ;  /* 0x00000020ff1b7803 */ /* 0x000fe20000000000 */
[--C-:B------:R-:W-:Y:S01]  /*0a70*/  @P1 IMAD.MOV.U32 R10, RZ, RZ, R26.reuse ;  /* 0x000000ffff0a1224 */ /* 0x100fe200078e001a */
[C---:B------:R-:W-:Y:S01]  /*0a80*/  ISETP.EQ.AND P5, PT, R28.reuse, RZ, PT ;  /* 0x000000ff1c00720c */ /* 0x040fe20003fa2270 */
[----:B------:R-:W-:Y:S01]  /*0a90*/  IMAD.X R17, RZ, RZ, R15, P6 ;  /* 0x000000ffff117224 */ /* 0x000fe200030e060f */
[----:B------:R-:W-:Y:S01]  /*0aa0*/  ISETP.EQ.AND P6, PT, R28, 0x4, PT ;  /* 0x000000041c00780c */ /* 0x000fe20003fc2270 */
[--C-:B------:R-:W-:Y:S02]  /*0ab0*/  @P2 IMAD.MOV.U32 R11, RZ, RZ, R26.reuse ;  /* 0x000000ffff0b2224 */ /* 0x100fe400078e001a */
[--C-:B------:R-:W-:Y:S01]  /*0ac0*/  @P3 IMAD.MOV.U32 R18, RZ, RZ, R26.reuse ;  /* 0x000000ffff123224 */ /* 0x100fe200078e001a */
[----:B------:R2:W-:Y:S01]  /*0ad0*/  STG.E desc[UR8][R16.64], R25 ;  /* 0x0000001910007986 */ /* 0x0005e2000c101908 */
[----:B------:R-:W-:-:S06]  /*0ae0*/  @P4 IMAD.MOV.U32 R19, RZ, RZ, R26 ;  /* 0x000000ffff134224 */ /* 0x000fcc00078e001a */
[----:B------:R-:W-:Y:S01]  /*0af0*/  @P5 IMAD.MOV.U32 R7, RZ, RZ, R26 ;  /* 0x000000ffff075224 */ /* 0x000fe200078e001a */
[----:B------:R-:W-:Y:S02]  /*0b00*/  ISETP.NE.AND P5, PT, R27, RZ, PT ;  /* 0x000000ff1b00720c */ /* 0x000fe40003fa5270 */
[----:B------:R-:W-:-:S11]  /*0b10*/  @P6 MOV R8, R26 ;  /* 0x0000001a00086202 */ /* 0x000fd60000000f00 */
[----:B--2---:R-:W-:-:S07]  /*0b20*/  @P5 IMAD.MOV.U32 R20, RZ, RZ, R26 ;  /* 0x000000ffff145224 */ /* 0x004fce00078e001a */
.L_x_31:
[----:B------:R-:W-:Y:S05]  /*0b30*/  BSYNC.RECONVERGENT B0 ;  /* 0x0000000000007941 */ /* 0x000fea0003800200 */
.L_x_30:
[----:B------:R-:W-:Y:S01]  /*0b40*/  ISETP.NE.AND P0, PT, R21, 0x1, PT ;  /* 0x000000011500780c */ /* 0x000fe20003f05270 */
[----:B------:R-:W-:-:S12]  /*0b50*/  BSSY.RECONVERGENT B0, `(.L_x_32) ;  /* 0x000003a000007945 */ /* 0x000fd80003800200 */
[----:B------:R-:W-:Y:S05]  /*0b60*/  @!P0 BRA `(.L_x_33) ;  /* 0x0000000000e08947 */ /* 0x000fea0003800000 */
[----:B0-----:R-:W-:-:S05]  /*0b70*/  IMAD.WIDE.U32 R16, R23, 0x4, R12 ;  /* 0x0000000417107825 */ /* 0x001fca00078e000c */
        /* <DEDUP_REMOVED lines=33> */
[----:B------:R-:W-:-:S04]  /*0d90*/  @P2 MOV R27, R11 ;  /* 0x0000000b001b2202 */ /* 0x000fc80000000f00 */
[----:B------:R-:W-:Y:S02]  /*0da0*/  @P3 IMAD.MOV.U32 R27, RZ, RZ, R18 ;  /* 0x000000ffff1b3224 */ /* 0x000fe400078e0012 */
[----:B------:R-:W-:Y:S02]  /*0db0*/  @P4 IMAD.MOV.U32 R27, RZ, RZ, R19 ;  /* 0x000000ffff1b4224 */ /* 0x000fe400078e0013 */
        /* <DEDUP_REMOVED lines=8> */
[--C-:B------:R-:W-:Y:S01]  /*0e40*/  @P2 IMAD.MOV.U32 R11, RZ, RZ, R26.reuse ;  /* 0x000000ffff0b2224 */ /* 0x100fe200078e001a */
[----:B------:R-:W-:Y:S01]  /*0e50*/  @P4 MOV R19, R26 ;  /* 0x0000001a00134202 */ /* 0x000fe20000000f00 */
[----:B------:R-:W-:-:S06]  /*0e60*/  @P3 IMAD.MOV.U32 R18, RZ, RZ, R26 ;  /* 0x000000ffff123224 */ /* 0x000fcc00078e001a */
        /* <DEDUP_REMOVED lines=8> */
.L_x_33:
[----:B------:R-:W-:Y:S05]  /*0ef0*/  BSYNC.RECONVERGENT B0 ;  /* 0x0000000000007941 */ /* 0x000fea0003800200 */
.L_x_32:
[----:B------:R-:W-:Y:S01]  /*0f00*/  ISETP.NE.AND P0, PT, R21, 0x2, PT ;  /* 0x000000021500780c */ /* 0x000fe20003f05270 */
[----:B------:R-:W-:-:S12]  /*0f10*/  BSSY.RECONVERGENT B0, `(.L_x_34) ;  /* 0x000003b000007945 */ /* 0x000fd80003800200 */
[----:B------:R-:W-:Y:S05]  /*0f20*/  @!P0 BRA `(.L_x_35) ;  /* 0x0000000000e48947 */ /* 0x000fea0003800000 */
[----:B0-2---:R-:W-:-:S04]  /*0f30*/  VIADD R17, R23, 0x3 ;  /* 0x0000000317117836 */ /* 0x005fc80000000000 */
        /* <DEDUP_REMOVED lines=35> */
[----:B------:R-:W-:Y:S02]  /*1170*/  @P3 IMAD.MOV.U32 R27, RZ, RZ, R18 ;  /* 0x000000ffff1b3224 */ /* 0x000fe400078e0012 */
[----:B------:R-:W-:Y:S01]  /*1180*/  @P4 IMAD.MOV.U32 R27, RZ, RZ, R19 ;  /* 0x000000ffff1b4224 */ /* 0x000fe200078e0013 */
[----:B------:R-:W-:-:S04]  /*1190*/  @P5 MOV R27, R20 ;  /* 0x00000014001b5202 */ /* 0x000fc80000000f00 */
        /* <DEDUP_REMOVED lines=18> */
.L_x_35:
[----:B------:R-:W-:Y:S05]  /*12c0*/  BSYNC.RECONVERGENT B0 ;  /* 0x0000000000007941 */ /* 0x000fea0003800200 */
.L_x_34:
[----:B------:R-:W-:Y:S01]  /*12d0*/  ISETP.NE.AND P0, PT, R24, RZ, PT ;  /* 0x000000ff1800720c */ /* 0x000fe20003f05270 */
[----:B------:R-:W-:Y:S01]  /*12e0*/  VIADD R23, R23, 0xc ;  /* 0x0000000c17177836 */ /* 0x000fe20000000000 */
[----:B------:R-:W-:Y:S01]  /*12f0*/  IADD3 R21, PT, PT, R21, -0x4, RZ ;  /* 0xfffffffc15157810 */ /* 0x000fe20007ffe0ff */
[----:B------:R-:W-:-:S10]  /*1300*/  VIADD R25, R25, 0x4 ;  /* 0x0000000419197836 */ /* 0x000fd40000000000 */
[----:B------:R-:W-:Y:S05]  /*1310*/  @P0 BRA `(.L_x_36) ;  /* 0xfffffff000180947 */ /* 0x000fea000383ffff */
[----:B------:R-:W4:Y:S02]  /*1320*/  LDCU UR4, c[0x0][0x384] ;  /* 0x00007080ff0477ac */ /* 0x000f240008000800 */
[----:B----4-:R-:W-:-:S06]  /*1330*/  ULOP3.LUT UR4, UR4, 0xfffffffc, URZ, 0xc0, !UPT ;  /* 0xfffffffc04047892 */ /* 0x010fcc000f8ec0ff */
[----:B------:R-:W-:-:S07]  /*1340*/  IMAD.U32 R21, RZ, RZ, UR4 ;  /* 0x00000004ff157e24 */ /* 0x000fce000f8e00ff */
.L_x_27:
[----:B------:R-:W-:-:S13]  /*1350*/  ISETP.NE.AND P0, PT, R2, RZ, PT ;  /* 0x000000ff0200720c */ /* 0x000fda0003f05270 */
[----:B------:R-:W-:Y:S05]  /*1360*/  @!P0 BRA `(.L_x_37) ;  /* 0x0000000800ac8947 */ /* 0x000fea0003800000 */
[----:B------:R-:W-:Y:S01]  /*1370*/  ISETP.NE.AND P0, PT, R0, R21, PT ;  /* 0x000000150000720c */ /* 0x000fe20003f05270 */
[----:B------:R-:W-:-:S12]  /*1380*/  BSSY.RECONVERGENT B0, `(.L_x_38) ;  /* 0x000003a000007945 */ /* 0x000fd80003800200 */
[----:B------:R-:W-:Y:S05]  /*1390*/  @!P0 BRA `(.L_x_39) ;  /* 0x0000000000e08947 */ /* 0x000fea0003800000 */
[----:B0-23--:R-:W-:-:S04]  /*13a0*/  IMAD R17, R21, 0x3, RZ ;  /* 0x0000000315117824 */ /* 0x00dfc800078e02ff */
[----:B------:R-:W-:-:S05]  /*13b0*/  IMAD.WIDE.U32 R16, R17, 0x4, R12 ;  /* 0x0000000411107825 */ /* 0x000fca00078e000c */
[----:B------:R-:W2:Y:S04]  /*13c0*/  LDG.E R22, desc[UR8][R16.64+0x4] ;  /* 0x0000040810167981 */ /* 0x000ea8000c1e1900 */
[----:B------:R-:W3:Y:S04]  /*13d0*/  LDG.E R23, desc[UR8][R16.64] ;  /* 0x0000000810177981 */ /* 0x000ee8000c1e1900 */
[----:B------:R-:W4:Y:S01]  /*13e0*/  LDG.E R27, desc[UR8][R16.64+0x8] ;  /* 0x00000808101b7981 */ /* 0x000f22000c1e1900 */
[----:B--2--5:R-:W-:Y:S01]  /*13f0*/  FADD R25, R5, -R22 ;  /* 0x8000001605197221 */ /* 0x024fe20000000000 */
[----:B---3--:R-:W-:-:S03]  /*1400*/  FADD R24, R4, -R23 ;  /* 0x8000001704187221 */ /* 0x008fc60000000000 */
[----:B------:R-:W-:-:S04]  /*1410*/  FMUL R25, R25, R25 ;  /* 0x0000001919197220 */ /* 0x000fc80000400000 */
        /* <DEDUP_REMOVED lines=28> */
[----:B------:R-:W-:Y:S01]  /*15e0*/  @P3 IMAD.MOV.U32 R17, RZ, RZ, R18 ;  /* 0x000000ffff113224 */ /* 0x000fe200078e0012 */
[----:B------:R-:W-:Y:S01]  /*15f0*/  @P4 MOV R17, R19 ;  /* 0x0000001300114202 */ /* 0x000fe20000000f00 */
        /* <DEDUP_REMOVED lines=14> */
[--C-:B------:R-:W-:Y:S01]  /*16e0*/  @P5 IMAD.MOV.U32 R7, RZ, RZ, R24.reuse ;  /* 0x000000ffff075224 */ /* 0x100fe200078e0018 */
[----:B------:R-:W-:Y:S01]  /*16f0*/  ISETP.NE.AND P5, PT, R22, RZ, PT ;  /* 0x000000ff1600720c */ /* 0x000fe20003fa5270 */
[----:B------:R-:W-:-:S12]  /*1700*/  @P6 IMAD.MOV.U32 R8, RZ, RZ, R24 ;  /* 0x000000ffff086224 */ /* 0x000fd800078e0018 */
[----:B----4-:R-:W-:-:S07]  /*1710*/  @P5 IMAD.MOV.U32 R20, RZ, RZ, R24 ;  /* 0x000000ffff145224 */ /* 0x010fce00078e0018 */
.L_x_39:
[----:B------:R-:W-:Y:S05]  /*1720*/  BSYNC.RECONVERGENT B0 ;  /* 0x0000000000007941 */ /* 0x000fea0003800200 */
.L_x_38:
[----:B------:R-:W-:Y:S01]  /*1730*/  ISETP.NE.AND P0, PT, R2, 0x1, PT ;  /* 0x000000010200780c */ /* 0x000fe20003f05270 */
[----:B------:R-:W-:-:S12]  /*1740*/  BSSY.RECONVERGENT B0, `(.L_x_37) ;  /* 0x000006d000007945 */ /* 0x000fd80003800200 */
[----:B------:R-:W-:Y:S05]  /*1750*/  @!P0 BRA `(.L_x_40) ;  /* 0x0000000400ac8947 */ /* 0x000fea0003800000 */
[----:B------:R-:W-:Y:S01]  /*1760*/  IADD3 R23, PT, PT, R21, 0x1, RZ ;  /* 0x0000000115177810 */ /* 0x000fe20007ffe0ff */
[----:B------:R-:W-:Y:S03]  /*1770*/  BSSY.RECONVERGENT B1, `(.L_x_41) ;  /* 0x000003c000017945 */ /* 0x000fe60003800200 */
[----:B------:R-:W-:-:S13]  /*1780*/  ISETP.NE.AND P0, PT, R0, R23, PT ;  /* 0x000000170000720c */ /* 0x000fda0003f05270 */
[----:B------:R-:W-:Y:S05]  /*1790*/  @!P0 BRA `(.L_x_42) ;  /* 0x0000000000e48947 */ /* 0x000fea0003800000 */
[----:B0-23--:R-:W-:-:S04]  /*17a0*/  IMAD.MOV.U32 R16, RZ, RZ, 0x3 ;  /* 0x00000003ff107424 */ /* 0x00dfc800078e00ff */
[----:B------:R-:W-:-:S04]  /*17b0*/  IMAD R17, R21, R16, 0x3 ;  /* 0x0000000315117424 */ /* 0x000fc800078e0210 */
[----:B------:R-:W-:-:S05]  /*17c0*/  IMAD.WIDE.U32 R16, R17, 0x4, R12 ;  /* 0x0000000411107825 */ /* 0x000fca00078e000c */
[----:B------:R-:W2:Y:S04]  /*17d0*/  LDG.E R22, desc[UR8][R16.64+0x4] ;  /* 0x0000040810167981 */ /* 0x000ea8000c1e1900 */
[----:B------:R-:W3:Y:S04]  /*17e0*/  LDG.E R25, desc[UR8][R16.64] ;  /* 0x0000000810197981 */ /* 0x000ee8000c1e1900 */
[----:B------:R-:W4:Y:S01]  /*17f0*/  LDG.E R29, desc[UR8][R16.64+0x8] ;  /* 0x00000808101d7981 */ /* 0x000f22000c1e1900 */
[----:B--2--5:R-:W-:-:S04]  /*1800*/  FADD R24, R5, -R22 ;  /* 0x8000001605187221 */ /* 0x024fc80000000000 */
[----:B------:R-:W-:Y:S01]  /*1810*/  FMUL R27, R24, R24 ;  /* 0x00000018181b7220 */ /* 0x000fe20000400000 */
        /* <DEDUP_REMOVED lines=39> */
[--C-:B------:R-:W-:Y:S01]  /*1a90*/  @P2 IMAD.MOV.U32 R11, RZ, RZ, R24.reuse ;  /* 0x000000ffff0b2224 */ /* 0x100fe200078e0018 */
[----:B------:R-:W-:Y:S01]  /*1aa0*/  IADD3.X R17, PT, PT, RZ, R15, RZ, P6, !PT ;  /* 0x0000000fff117210 */ /* 0x000fe200037fe4ff */
[--C-:B------:R-:W-:Y:S01]  /*1ab0*/  @P3 IMAD.MOV.U32 R18, RZ, RZ, R24.reuse ;  /* 0x000000ffff123224 */ /* 0x100fe200078e0018 */
[----:B------:R-:W-:Y:S01]  /*1ac0*/  ISETP.EQ.AND P6, PT, R26, 0x4, PT ;  /* 0x000000041a00780c */ /* 0x000fe20003fc2270 */
[--C-:B------:R-:W-:Y:S02]  /*1ad0*/  @P4 IMAD.MOV.U32 R19, RZ, RZ, R24.reuse ;  /* 0x000000ffff134224 */ /* 0x100fe400078e0018 */
[----:B------:R4:W-:Y:S06]  /*1ae0*/  STG.E desc[UR8][R16.64], R23 ;  /* 0x0000001710007986 */ /* 0x0009ec000c101908 */
[----:B------:R-:W-:Y:S01]  /*1af0*/  @P5 IMAD.MOV.U32 R7, RZ, RZ, R24 ;  /* 0x000000ffff075224 */ /* 0x000fe200078e0018 */
[----:B------:R-:W-:-:S03]  /*1b00*/  ISETP.NE.AND P5, PT, R22, RZ, PT ;  /* 0x000000ff1600720c */ /* 0x000fc60003fa5270 */
[----:B------:R-:W-:-:S10]  /*1b10*/  @P6 IMAD.MOV.U32 R8, RZ, RZ, R24 ;  /* 0x000000ffff086224 */ /* 0x000fd400078e0018 */
[----:B----4-:R-:W-:-:S07]  /*1b20*/  @P5 IMAD.MOV.U32 R20, RZ, RZ, R24 ;  /* 0x000000ffff145224 */ /* 0x010fce00078e0018 */
.L_x_42:
[----:B------:R-:W-:Y:S05]  /*1b30*/  BSYNC.RECONVERGENT B1 ;  /* 0x0000000000017941 */ /* 0x000fea0003800200 */
.L_x_41:
[----:B------:R-:W-:-:S05]  /*1b40*/  VIADD R23, R21, 0x2 ;  /* 0x0000000215177836 */ /* 0x000fca0000000000 */
[----:B------:R-:W-:-:S04]  /*1b50*/  ISETP.NE.AND P0, PT, R0, R23, PT ;  /* 0x000000170000720c */ /* 0x000fc80003f05270 */
[----:B------:R-:W-:-:S13]  /*1b60*/  ISETP.EQ.OR P0, PT, R2, 0x2, !P0 ;  /* 0x000000020200780c */ /* 0x000fda0004702670 */
[----:B------:R-:W-:Y:S05]  /*1b70*/  @P0 BRA `(.L_x_40) ;  /* 0x0000000000a40947 */ /* 0x000fea0003800000 */
[----:B0-23--:R-:W-:-:S04]  /*1b80*/  IMAD.MOV.U32 R16, RZ, RZ, 0x3 ;  /* 0x00000003ff107424 */ /* 0x00dfc800078e00ff */
[----:B------:R-:W-:-:S04]  /*1b90*/  IMAD R17, R21, R16, 0x6 ;  /* 0x0000000615117424 */ /* 0x000fc800078e0210 */
        /* <DEDUP_REMOVED lines=18> */
[----:B------:R-:W-:-:S04]  /*1cc0*/  IADD3 R5, PT, PT, R4, R6, R5 ;  /* 0x0000000604057210 */ /* 0x000fc80007ffe005 */
[----:B------:R-:W-:-:S04]  /*1cd0*/  SHF.L.U32 R4, R5, 0x2, RZ ;  /* 0x0000000205047819 */ /* 0x000fc800000006ff */
[C---:B------:R-:W-:Y:S02]  /*1ce0*/  ISETP.EQ.AND P1, PT, R4.reuse, 0x4, PT ;  /* 0x000000040400780c */ /* 0x040fe40003f22270 */
[C---:B------:R-:W-:Y:S02]  /*1cf0*/  ISETP.EQ.AND P2, PT, R4.reuse, 0x8, PT ;  /* 0x000000080400780c */ /* 0x040fe40003f42270 */
[C---:B------:R-:W-:Y:S02]  /*1d00*/  ISETP.EQ.AND P3, PT, R4.reuse, 0xc, PT ;  /* 0x0000000c0400780c */ /* 0x040fe40003f62270 */
[C---:B------:R-:W-:Y:S02]  /*1d10*/  ISETP.EQ.AND P0, PT, R4.reuse, RZ, PT ;  /* 0x000000ff0400720c */ /* 0x040fe40003f02270 */
[----:B------:R-:W-:-:S05]  /*1d20*/  ISETP.EQ.AND P0, PT, R4, 0x10, PT ;  /* 0x000000100400780c */ /* 0x000fca0003f02270 */
[----:B------:R-:W-:Y:S01]  /*1d30*/  @P1 IMAD.MOV.U32 R7, RZ, RZ, R8 ;  /* 0x000000ffff071224 */ /* 0x000fe200078e0008 */
[C---:B------:R-:W-:Y:S01]  /*1d40*/  ISETP.EQ.AND P1, PT, R4.reuse, 0x14, PT ;  /* 0x000000140400780c */ /* 0x040fe20003f22270 */
[----:B------:R-:W-:Y:S01]  /*1d50*/  @P2 IMAD.MOV.U32 R7, RZ, RZ, R9 ;  /* 0x000000ffff072224 */ /* 0x000fe200078e0009 */
[C---:B------:R-:W-:Y:S01]  /*1d60*/  ISETP.EQ.AND P2, PT, R4.reuse, 0x18, PT ;  /* 0x000000180400780c */ /* 0x040fe20003f42270 */
[----:B------:R-:W-:Y:S01]  /*1d70*/  @P3 IMAD.MOV.U32 R7, RZ, RZ, R10 ;  /* 0x000000ffff073224 */ /* 0x000fe200078e000a */
[----:B------:R-:W-:-:S03]  /*1d80*/  ISETP.EQ.AND P3, PT, R4, 0x1c, PT ;  /* 0x0000001c0400780c */ /* 0x000fc60003f62270 */
[----:B------:R-:W-:-:S06]  /*1d90*/  @P0 IMAD.MOV.U32 R7, RZ, RZ, R11 ;  /* 0x000000ffff070224 */ /* 0x000fcc00078e000b */
[----:B------:R-:W-:Y:S02]  /*1da0*/  @P1 IMAD.MOV.U32 R7, RZ, RZ, R18 ;  /* 0x000000ffff071224 */ /* 0x000fe400078e0012 */
[----:B------:R-:W-:Y:S02]  /*1db0*/  @P2 IMAD.MOV.U32 R7, RZ, RZ, R19 ;  /* 0x000000ffff072224 */ /* 0x000fe400078e0013 */
[----:B------:R-:W-:-:S05]  /*1dc0*/  @P3 IMAD.MOV.U32 R7, RZ, RZ, R20 ;  /* 0x000000ffff073224 */ /* 0x000fca00078e0014 */
[----:B------:R-:W-:-:S13]  /*1dd0*/  FSETP.GEU.AND P0, PT, R24, R7, PT ;  /* 0x000000071800720b */ /* 0x000fda0003f0e000 */
[----:B------:R-:W-:-:S05]  /*1de0*/  @!P0 LEA R4, P1, R5, R14, 0x2 ;  /* 0x0000000e05048211 */ /* 0x000fca00078210ff */
[----:B------:R-:W-:-:S05]  /*1df0*/  @!P0 IMAD.X R5, RZ, RZ, R15, P1 ;  /* 0x000000ffff058224 */ /* 0x000fca00008e060f */
[----:B------:R4:W-:Y:S03]  /*1e00*/  @!P0 STG.E desc[UR8][R4.64], R23 ;  /* 0x0000001704008986 */ /* 0x0009e6000c101908 */
.L_x_40:
[----:B------:R-:W-:Y:S05]  /*1e10*/  BSYNC.RECONVERGENT B0 ;  /* 0x0000000000007941 */ /* 0x000fea0003800200 */
.L_x_37:
[----:B------:R-:W0:Y:S01]  /*1e20*/  LDCU UR4, c[0x0][0x384] ;  /* 0x00007080ff0477ac */ /* 0x000e220008000800 */
[----:B-1----:R-:W-:-:S05]  /*1e30*/  VIADD R0, R0, UR5 ;  /* 0x0000000500007c36 */ /* 0x002fca0008000000 */
[----:B0-----:R-:W-:-:S13]  /*1e40*/  ISETP.GE.AND P0, PT, R0, UR4, PT ;  /* 0x0000000400007c0c */ /* 0x001fda000bf06270 */
[----:B------:R-:W-:Y:S05]  /*1e50*/  @!P0 BRA `(.L_x_43) ;  /* 0xffffffe000ac8947 */ /* 0x000fea000383ffff */
[----:B------:R-:W-:Y:S05]  /*1e60*/  EXIT ;  /* 0x000000000000794d */ /* 0x000fea0003800000 */
.L_x_44:
        /* <DEDUP_REMOVED lines=9> */
.L_x_54:


//--------------------- .text._Z22selection_k_radius_gpuiiifPKiPKfPiPf --------------------------
	.section	.text._Z22selection_k_radius_gpuiiifPKiPKfPiPf,"ax",@progbits
	.align	128
        .global         _Z22selection_k_radius_gpuiiifPKiPKfPiPf
        .type           _Z22selection_k_radius_gpuiiifPKiPKfPiPf,@function
        .size           _Z22selection_k_radius_gpuiiifPKiPKfPiPf,(.L_x_55 - _Z22selection_k_radius_gpuiiifPKiPKfPiPf)
        .other          _Z22selection_k_radius_gpuiiifPKiPKfPiPf,@"STO_CUDA_ENTRY STV_DEFAULT"
_Z22selection_k_radius_gpuiiifPKiPKfPiPf:
.text._Z22selection_k_radius_gpuiiifPKiPKfPiPf:
[----:B------:R-:W-:Y:S01]  /*0000*/  LDC R1, c[0x0][0x37c] ;  /* 0x0000df00ff017b82 */ /* 0x000fe20000000800 */
[----:B------:R-:W0:Y:S01]  /*0010*/  S2R R2, SR_TID.X ;  /* 0x0000000000027919 */ /* 0x000e220000002100 */
[----:B------:R-:W1:Y:S06]  /*0020*/  LDCU UR5, c[0x0][0x384] ;  /* 0x00007080ff0577ac */ /* 0x000e6c0008000800 */
[----:B------:R-:W1:Y:S02]  /*0030*/  S2UR UR4, SR_CTAID.X ;  /* 0x00000000000479c3 */ /* 0x000e640000002500 */
[----:B-1----:R-:W-:-:S02]  /*0040*/  UIMAD UR4, UR4, UR5, URZ ;  /* 0x00000005040472a4 */ /* 0x002fc4000f8e02ff */
[----:B0-----:R-:W-:-:S13]  /*0050*/  ISETP.GE.AND P0, PT, R2, UR5, PT ;  /* 0x0000000502007c0c */ /* 0x001fda000bf06270 */
[----:B------:R-:W-:Y:S05]  /*0060*/  @P0 EXIT ;  /* 0x000000000000094d */ /* 0x000fea0003800000 */
[----:B------:R-:W0:Y:S02]  /*0070*/  LDC R0, c[0x0][0x388] ;  /* 0x0000e200ff007b82 */ /* 0x000e240000000800 */
[----:B0-----:R-:W-:-:S13]  /*0080*/  ISETP.GE.AND P0, PT, R0, 0x1, PT ;  /* 0x000000010000780c */ /* 0x001fda0003f06270 */
[----:B------:R-:W-:Y:S05]  /*0090*/  @!P0 EXIT ;  /* 0x000000000000894d */ /* 0x000fea0003800000 */
[----:B------:R-:W-:Y:S01]  /*00a0*/  IMAD R0, R0, UR4, RZ ;  /* 0x0000000400007c24 */ /* 0x000fe2000f8e02ff */
[----:B------:R-:W0:Y:S01]  /*00b0*/  LDCU.64 UR12, c[0x0][0x358] ;  /* 0x00006b00ff0c77ac */ /* 0x000e220008000a00 */
[----:B------:R-:W1:Y:S01]  /*00c0*/  LDCU UR15, c[0x0][0x38c] ;  /* 0x00007180ff0f77ac */ /* 0x000e620008000800 */
[----:B------:R-:W2:Y:S01]  /*00d0*/  LDCU.64 UR16, c[0x0][0x3a8] ;  /* 0x00007500ff1077ac */ /* 0x000ea20008000a00 */
[----:B------:R-:W3:Y:S03]  /*00e0*/  LDCU.128 UR8, c[0x0][0x390] ;  /* 0x00007200ff0877ac */ /* 0x000ee60008000c00 */
.L_x_50:
[----:B----4-:R-:W4:Y:S01]  /*00f0*/  LDCU UR14, c[0x0][0x388] ;  /* 0x00007100ff0e77ac */ /* 0x010f220008000800 */
[----:B------:R-:W-:Y:S01]  /*0100*/  SHF.R.S32.HI R3, RZ, 0x1f, R0 ;  /* 0x0000001fff037819 */ /* 0x000fe20000011400 */
[----:B--2---:R-:W-:Y:S01]  /*0110*/  IMAD.MOV.U32 R7, RZ, RZ, RZ ;  /* 0x000000ffff077224 */ /* 0x004fe200078e00ff */
[----:B------:R-:W5:Y:S01]  /*0120*/  LDCU.128 UR4, c[0x0][0x390] ;  /* 0x00007200ff0477ac */ /* 0x000f620008000c00 */
[----:B----4-:R-:W-:Y:S01]  /*0130*/  IMAD R17, R2, UR14, RZ ;  /* 0x0000000e02117c24 */ /* 0x010fe2000f8e02ff */
[----:B------:R-:W-:-:S04]  /*0140*/  UISETP.GE.U32.AND UP0, UPT, UR14, 0x8, UPT ;  /* 0x000000080e00788c */ /* 0x000fc8000bf06070 */
[----:B------:R-:W-:-:S04]  /*0150*/  IADD3 R16, P0, PT, R0, R17, RZ ;  /* 0x0000001100107210 */ /* 0x000fc80007f1e0ff */
[----:B------:R-:W-:Y:S01]  /*0160*/  LEA.HI.X.SX32 R23, R17, R3, 0x1, P0 ;  /* 0x0000000311177211 */ /* 0x000fe200000f0eff */
[----:B------:R-:W-:-:S03]  /*0170*/  IMAD.SHL.U32 R14, R16, 0x4, RZ ;  /* 0x00000004100e7824 */ /* 0x000fc600078e00ff */
[----:B------:R-:W-:Y:S02]  /*0180*/  SHF.L.U64.HI R4, R16, 0x2, R23 ;  /* 0x0000000210047819 */ /* 0x000fe40000010217 */
[C---:B-----5:R-:W-:Y:S02]  /*0190*/  IADD3 R12, P1, PT, R14.reuse, UR6, RZ ;  /* 0x000000060e0c7c10 */ /* 0x060fe4000ff3e0ff */
[----:B------:R-:W-:Y:S02]  /*01a0*/  IADD3 R14, P0, PT, R14, UR4, RZ ;  /* 0x000000040e0e7c10 */ /* 0x000fe4000ff1e0ff */
[C---:B------:R-:W-:Y:S02]  /*01b0*/  IADD3.X R13, PT, PT, R4.reuse, UR7, RZ, P1, !PT ;  /* 0x00000007040d7c10 */ /* 0x040fe40008ffe4ff */
[----:B------:R-:W-:Y:S01]  /*01c0*/  IADD3.X R15, PT, PT, R4, UR5, RZ, P0, !PT ;  /* 0x00000005040f7c10 */ /* 0x000fe200087fe4ff */
[----:B------:R-:W-:Y:S08]  /*01d0*/  BRA.U !UP0, `(.L_x_45) ;  /* 0x0000001508247547 */ /* 0x000ff0000b800000 */
[----:B0-----:R-:W4:Y:S01]  /*01e0*/  LDG.E R4, desc[UR12][R12.64] ;  /* 0x0000000c0c047981 */ /* 0x001f22000c1e1900 */
[----:B------:R-:W4:Y:S01]  /*01f0*/  LDCU UR4, c[0x0][0x38c] ;  /* 0x00007180ff0477ac */ /* 0x000f220008000800 */
[----:B------:R-:W0:Y:S01]  /*0200*/  LDCU.64 UR6, c[0x0][0x3a8] ;  /* 0x00007500ff0677ac */ /* 0x000e220008000a00 */
[----:B----4-:R-:W-:Y:S02]  /*0210*/  FSETP.GEU.AND P0, PT, R4, UR4, PT ;  /* 0x0000000404007c0b */ /* 0x010fe4000bf0e000 */
[----:B------:R-:W4:Y:S11]  /*0220*/  LDC.64 R4, c[0x0][0x3a0] ;  /* 0x0000e800ff047b82 */ /* 0x000f360000000a00 */
[----:B------:R-:W5:Y:S01]  /*0230*/  @P0 LDG.E R7, desc[UR12][R14.64] ;  /* 0x0000000c0e070981 */ /* 0x000f62000c1e1900 */
[----:B----4-:R-:W-:-:S04]  /*0240*/  LEA R4, P1, R0, R4, 0x2 ;  /* 0x0000000400047211 */ /* 0x010fc800078210ff */
[----:B------:R-:W-:Y:S02]  /*0250*/  LEA.HI.X R5, R0, R5, R3, 0x2, P1 ;  /* 0x0000000500057211 */ /* 0x000fe400008f1403 */
[----:B------:R-:W-:-:S05]  /*0260*/  IADD3 R10, P1, PT, R4, 0x10, RZ ;  /* 0x00000010040a7810 */ /* 0x000fca0007f3e0ff */
[----:B------:R-:W-:Y:S02]  /*0270*/  IMAD.X R11, RZ, RZ, R5, P1 ;  /* 0x000000ffff0b7224 */ /* 0x000fe400008e0605 */
[----:B------:R-:W-:-:S05]  /*0280*/  IMAD.WIDE R4, R17, 0x4, R10 ;  /* 0x0000000411047825 */ /* 0x000fca00078e020a */
[----:B-----5:R4:W-:Y:S04]  /*0290*/  @P0 STG.E desc[UR12][R4.64+-0x10], R7 ;  /* 0xfffff00704000986 */ /* 0x0209e8000c10190c */
[----:B------:R-:W5:Y:S01]  /*02a0*/  @!P0 LDG.E R19, desc[UR12][R14.64] ;  /* 0x0000000c0e138981 */ /* 0x000f62000c1e1900 */
[--C-:B------:R-:W-:Y:S02]  /*02b0*/  @P0 IMAD.MOV.U32 R9, RZ, RZ, R13.reuse ;  /* 0x000000ffff090224 */ /* 0x100fe400078e000d */
[----:B------:R-:W-:Y:S02]  /*02c0*/  @!P0 IMAD.MOV.U32 R9, RZ, RZ, R13 ;  /* 0x000000ffff098224 */ /* 0x000fe400078e000d */
[--C-:B------:R-:W-:Y:S02]  /*02d0*/  @P0 IMAD.MOV.U32 R6, RZ, RZ, R12.reuse ;  /* 0x000000ffff060224 */ /* 0x100fe400078e000c */
[----:B------:R-:W-:-:S02]  /*02e0*/  @!P0 IMAD.MOV.U32 R6, RZ, RZ, R12 ;  /* 0x000000ffff068224 */ /* 0x000fc400078e000c */
[----:B----4-:R-:W-:Y:S01]  /*02f0*/  IMAD.MOV.U32 R7, RZ, RZ, R9 ;  /* 0x000000ffff077224 */ /* 0x010fe200078e0009 */
[----:B-----5:R-:W-:Y:S04]  /*0300*/  @!P0 STG.E desc[UR12][R4.64+-0x10], R19 ;  /* 0xfffff01304008986 */ /* 0x020fe8000c10190c */
[----:B------:R-:W4:Y:S01]  /*0310*/  LDG.E R21, desc[UR12][R6.64] ;  /* 0x0000000c06157981 */ /* 0x000f22000c1e1900 */
[----:B0-----:R-:W-:-:S04]  /*0320*/  LEA R8, P0, R16, UR6, 0x2 ;  /* 0x0000000610087c11 */ /* 0x001fc8000f8010ff */
[----:B------:R-:W-:-:S05]  /*0330*/  LEA.HI.X R9, R16, UR7, R23, 0x2, P0 ;  /* 0x0000000710097c11 */ /* 0x000fca00080f1417 */
[----:B----4-:R0:W-:Y:S04]  /*0340*/  STG.E desc[UR12][R8.64], R21 ;  /* 0x0000001508007986 */ /* 0x0101e8000c10190c */
[----:B------:R-:W4:Y:S02]  /*0350*/  LDG.E R16, desc[UR12][R12.64+0x4] ;  /* 0x0000040c0c107981 */ /* 0x000f24000c1e1900 */
[----:B----4-:R-:W-:-:S13]  /*0360*/  FSETP.GEU.AND P0, PT, R16, UR4, PT ;  /* 0x0000000410007c0b */ /* 0x010fda000bf0e000 */
[----:B------:R-:W4:Y:S01]  /*0370*/  @P0 LDG.E R23, desc[UR12][R14.64] ;  /* 0x0000000c0e170981 */ /* 0x000f22000c1e1900 */
[----:B------:R-:W-:Y:S01]  /*0380*/  IADD3 R6, P1, PT, R12, 0x4, RZ ;  /* 0x000000040c067810 */ /* 0x000fe20007f3e0ff */
[----:B------:R-:W-:Y:S02]  /*0390*/  @P0 IMAD.MOV.U32 R6, RZ, RZ, R12 ;  /* 0x000000ffff060224 */ /* 0x000fe400078e000c */
[----:B----4-:R4:W-:Y:S04]  /*03a0*/  @P0 STG.E desc[UR12][R4.64+-0xc], R23 ;  /* 0xfffff41704000986 */ /* 0x0109e8000c10190c */
[----:B------:R-:W5:Y:S01]  /*03b0*/  @!P0 LDG.E R25, desc[UR12][R14.64+0x4] ;  /* 0x0000040c0e198981 */ /* 0x000f62000c1e1900 */
[--C-:B------:R-:W-:Y:S02]  /*03c0*/  IMAD.X R7, RZ, RZ, R13.reuse, P1 ;  /* 0x000000ffff077224 */ /* 0x100fe400008e060d */
[----:B------:R-:W-:-:S02]  /*03d0*/  @P0 IMAD.MOV.U32 R7, RZ, RZ, R13 ;  /* 0x000000ffff070224 */ /* 0x000fc400078e000d */
[----:B------:R-:W-:Y:S01]  /*03e0*/  VIADD R16, R17, 0x1 ;  /* 0x0000000111107836 */ /* 0x000fe20000000000 */
[----:B-----5:R-:W-:Y:S04]  /*03f0*/  @!P0 STG.E desc[UR12][R4.64+-0xc], R25 ;  /* 0xfffff41904008986 */ /* 0x020fe8000c10190c */
[----:B------:R-:W5:Y:S01]  /*0400*/  LDG.E R7, desc[UR12][R6.64] ;  /* 0x0000000c06077981 */ /* 0x000f62000c1e1900 */
[----:B0-----:R-:W-:-:S04]  /*0410*/  IADD3 R9, P0, PT, R0, R16, RZ ;  /* 0x0000001000097210 */ /* 0x001fc80007f1e0ff */
[----:B------:R-:W-:Y:S02]  /*0420*/  LEA.HI.X.SX32 R16, R16, R3, 0x1, P0 ;  /* 0x0000000310107211 */ /* 0x000fe400000f0eff */
[----:B------:R-:W-:-:S04]  /*0430*/  LEA R8, P0, R9, UR6, 0x2 ;  /* 0x0000000609087c11 */ /* 0x000fc8000f8010ff */
[----:B------:R-:W-:-:S05]  /*0440*/  LEA.HI.X R9, R9, UR7, R16, 0x2, P0 ;  /* 0x0000000709097c11 */ /* 0x000fca00080f1410 */
[----:B-----5:R0:W-:Y:S04]  /*0450*/  STG.E desc[UR12][R8.64], R7 ;  /* 0x0000000708007986 */ /* 0x0201e8000c10190c */
[----:B------:R-:W5:Y:S02]  /*0460*/  LDG.E R16, desc[UR12][R12.64+0x8] ;  /* 0x0000080c0c107981 */ /* 0x000f64000c1e1900 */
[----:B-----5:R-:W-:-:S13]  /*0470*/  FSETP.GEU.AND P0, PT, R16, UR4, PT ;  /* 0x0000000410007c0b */ /* 0x020fda000bf0e000 */
[----:B------:R-:W5:Y:S01]  /*0480*/  @P0 LDG.E R19, desc[UR12][R14.64] ;  /* 0x0000000c0e130981 */ /* 0x000f62000c1e1900 */
[----:B------:R-:W-:-:S05]  /*0490*/  IADD3 R6, P1, PT, R12, 0x8, RZ ;  /* 0x000000080c067810 */ /* 0x000fca0007f3e0ff */
[--C-:B----4-:R-:W-:Y:S02]  /*04a0*/  IMAD.X R23, RZ, RZ, R13.reuse, P1 ;  /* 0x000000ffff177224 */ /* 0x110fe400008e060d */
[----:B------:R-:W-:Y:S01]  /*04b0*/  @P0 IMAD.MOV.U32 R23, RZ, RZ, R13 ;  /* 0x000000ffff170224 */ /* 0x000fe200078e000d */
[----:B-----5:R4:W-:Y:S04]  /*04c0*/  @P0 STG.E desc[UR12][R4.64+-0x8], R19 ;  /* 0xfffff81304000986 */ /* 0x0209e8000c10190c */
[----:B------:R-:W5:Y:S01]  /*04d0*/  @!P0 LDG.E R21, desc[UR12][R14.64+0x8] ;  /* 0x0000080c0e158981 */ /* 0x000f62000c1e1900 */
[----:B0-----:R-:W-:Y:S02]  /*04e0*/  IMAD.MOV.U32 R7, RZ, RZ, R23 ;  /* 0x000000ffff077224 */ /* 0x001fe400078e0017 */
[----:B------:R-:W-:-:S02]  /*04f0*/  @P0 IMAD.MOV.U32 R6, RZ, RZ, R12 ;  /* 0x000000ffff060224 */ /* 0x000fc400078e000c */
[----:B------:R-:W-:Y:S01]  /*0500*/  VIADD R16, R17, 0x2 ;  /* 0x0000000211107836 */ /* 0x000fe20000000000 */
[----:B-----5:R0:W-:Y:S04]  /*0510*/  @!P0 STG.E desc[UR12][R4.64+-0x8], R21 ;  /* 0xfffff81504008986 */ /* 0x0201e8000c10190c */
[----:B------:R-:W5:Y:S01]  /*0520*/  LDG.E R7, desc[UR12][R6.64] ;  /* 0x0000000c06077981 */ /* 0x000f62000c1e1900 */
[----:B------:R-:W-:-:S04]  /*0530*/  IADD3 R9, P0, PT, R0, R16, RZ ;  /* 0x0000001000097210 */ /* 0x000fc80007f1e0ff */
[----:B------:R-:W-:Y:S02]  /*0540*/  LEA.HI.X.SX32 R16, R16, R3, 0x1, P0 ;  /* 0x0000000310107211 */ /* 0x000fe400000f0eff */
[----:B------:R-:W-:-:S04]  /*0550*/  LEA R8, P0, R9, UR6, 0x2 ;  /* 0x0000000609087c11 */ /* 0x000fc8000f8010ff */
[----:B------:R-:W-:-:S05]  /*0560*/  LEA.HI.X R9, R9, UR7, R16, 0x2, P0 ;  /* 0x0000000709097c11 */ /* 0x000fca00080f1410 */
[----:B-----5:R5:W-:Y:S04]  /*0570*/  STG.E desc[UR12][R8.64], R7 ;  /* 0x0000000708007986 */ /* 0x020be8000c10190c */
[----:B------:R-:W2:Y:S02]  /*0580*/  LDG.E R16, desc[UR12][R12.64+0xc] ;  /* 0x00000c0c0c107981 */ /* 0x000ea4000c1e1900 */
[----:B--2---:R-:W-:-:S13]  /*0590*/  FSETP.GEU.AND P0, PT, R16, UR4, PT ;  /* 0x0000000410007c0b */ /* 0x004fda000bf0e000 */
[----:B----4-:R-:W2:Y:S01]  /*05a0*/  @P0 LDG.E R19, desc[UR12][R14.64] ;  /* 0x0000000c0e130981 */ /* 0x010ea2000c1e1900 */
[----:B------:R-:W-:-:S05]  /*05b0*/  IADD3 R6, P1, PT, R12, 0xc, RZ ;  /* 0x0000000c0c067810 */ /* 0x000fca0007f3e0ff */
[--C-:B------:R-:W-:Y:S02]  /*05c0*/  IMAD.X R23, RZ, RZ, R13.reuse, P1 ;  /* 0x000000ffff177224 */ /* 0x100fe400008e060d */
[----:B------:R-:W-:Y:S01]  /*05d0*/  @P0 IMAD.MOV.U32 R23, RZ, RZ, R13 ;  /* 0x000000ffff170224 */ /* 0x000fe200078e000d */
[----:B--2---:R2:W-:Y:S04]  /*05e0*/  @P0 STG.E desc[UR12][R4.64+-0x4], R19 ;  /* 0xfffffc1304000986 */ /* 0x0045e8000c10190c */
[----:B0-----:R-:W4:Y:S01]  /*05f0*/  @!P0 LDG.E R21, desc[UR12][R14.64+0xc] ;  /* 0x00000c0c0e158981 */ /* 0x001f22000c1e1900 */
[----:B-----5:R-:W-:Y:S02]  /*0600*/  IMAD.MOV.U32 R7, RZ, RZ, R23 ;  /* 0x000000ffff077224 */ /* 0x020fe400078e0017 */
[----:B------:R-:W-:-:S02]  /*0610*/  @P0 IMAD.MOV.U32 R6, RZ, RZ, R12 ;  /* 0x000000ffff060224 */ /* 0x000fc400078e000c */
[----:B------:R-:W-:Y:S01]  /*0620*/  VIADD R16, R17, 0x3 ;  /* 0x0000000311107836 */ /* 0x000fe20000000000 */
[----:B----4-:R0:W-:Y:S04]  /*0630*/  @!P0 STG.E desc[UR12][R4.64+-0x4], R21 ;  /* 0xfffffc1504008986 */ /* 0x0101e8000c10190c */
[----:B------:R-:W4:Y:S01]  /*0640*/  LDG.E R7, desc[UR12][R6.64] ;  /* 0x0000000c06077981 */ /* 0x000f22000c1e1900 */
[----:B------:R-:W-:-:S04]  /*0650*/  IADD3 R9, P0, PT, R0, R16, RZ ;  /* 0x0000001000097210 */ /* 0x000fc80007f1e0ff */
[----:B------:R-:W-:Y:S02]  /*0660*/  LEA.HI.X.SX32 R16, R16, R3, 0x1, P0 ;  /* 0x0000000310107211 */ /* 0x000fe400000f0eff */
[----:B------:R-:W-:-:S04]  /*0670*/  LEA R8, P0, R9, UR6, 0x2 ;  /* 0x0000000609087c11 */ /* 0x000fc8000f8010ff */
[----:B------:R-:W-:-:S05]  /*0680*/  LEA.HI.X R9, R9, UR7, R16, 0x2, P0 ;  /* 0x0000000709097c11 */ /* 0x000fca00080f1410 */
[----:B----4-:R4:W-:Y:S04]  /*0690*/  STG.E desc[UR12][R8.64], R7 ;  /* 0x0000000708007986 */ /* 0x0109e8000c10190c */
[----:B------:R-:W5:Y:S02]  /*06a0*/  LDG.E R16, desc[UR12][R12.64+0x10] ;  /* 0x0000100c0c107981 */ /* 0x000f64000c1e1900 */
[----:B-----5:R-:W-:-:S13]  /*06b0*/  FSETP.GEU.AND P0, PT, R16, UR4, PT ;  /* 0x0000000410007c0b */ /* 0x020fda000bf0e000 */
[----:B--2---:R-:W2:Y:S01]  /*06c0*/  @P0 LDG.E R19, desc[UR12][R14.64] ;  /* 0x0000000c0e130981 */ /* 0x004ea2000c1e1900 */
[----:B------:R-:W-:-:S05]  /*06d0*/  IADD3 R6, P1, PT, R12, 0x10, RZ ;  /* 0x000000100c067810 */ /* 0x000fca0007f3e0ff */
[--C-:B------:R-:W-:Y:S02]  /*06e0*/  IMAD.X R23, RZ, RZ, R13.reuse, P1 ;  /* 0x000000ffff177224 */ /* 0x100fe400008e060d */
[----:B------:R-:W-:Y:S01]  /*06f0*/  @P0 IMAD.MOV.U32 R23, RZ, RZ, R13 ;  /* 0x000000ffff170224 */ /* 0x000fe200078e000d */
[----:B--2---:R2:W-:Y:S04]  /*0700*/  @P0 STG.E desc[UR12][R4.64], R19 ;  /* 0x0000001304000986 */ /* 0x0045e8000c10190c */
[----:B0-----:R-:W5:Y:S01]  /*0710*/  @!P0 LDG.E R21, desc[UR12][R14.64+0x10] ;  /* 0x0000100c0e158981 */ /* 0x001f62000c1e1900 */
[----:B----4-:R-:W-:Y:S01]  /*0720*/  IMAD.MOV.U32 R7, RZ, RZ, R23 ;  /* 0x000000ffff077224 */ /* 0x010fe200078e0017 */
[----:B------:R-:W-:Y:S01]  /*0730*/  @P0 MOV R6, R12 ;  /* 0x0000000c00060202 */ /* 0x000fe20000000f00 */
[----:B------:R-:W-:Y:S01]  /*0740*/  VIADD R16, R17, 0x4 ;  /* 0x0000000411107836 */ /* 0x000fe20000000000 */
[----:B-----5:R0:W-:Y:S04]  /*0750*/  @!P0 STG.E desc[UR12][R4.64], R21 ;  /* 0x0000001504008986 */ /* 0x0201e8000c10190c */
        /* <DEDUP_REMOVED lines=14> */
[----:B----4-:R-:W-:Y:S02]  /*0840*/  IMAD.MOV.U32 R7, RZ, RZ, R23 ;  /* 0x000000ffff077224 */ /* 0x010fe400078e0017 */
[----:B------:R-:W-:-:S02]  /*0850*/  @P0 IMAD.MOV.U32 R6, RZ, RZ, R12 ;  /* 0x000000ffff060224 */ /* 0x000fc400078e000c */
        /* <DEDUP_REMOVED lines=27> */
[----:B-----5:R-:W-:Y:S02]  /*0a10*/  FSETP.GEU.AND P0, PT, R16, UR4, PT ;  /* 0x0000000410007c0b */ /* 0x020fe4000bf0e000 */
[----:B------:R-:W-:Y:S01]  /*0a20*/  IADD3 R6, P1, PT, R12, 0x1c, RZ ;  /* 0x0000001c0c067810 */ /* 0x000fe20007f3e0ff */
[----:B------:R-:W-:Y:S01]  /*0a30*/  VIADD R16, R17, 0x7 ;  /* 0x0000000711107836 */ /* 0x000fe20000000000 */
[----:B------:R-:W5:Y:S09]  /*0a40*/  LDCU UR4, c[0x0][0x388] ;  /* 0x00007100ff0477ac */ /* 0x000f720008000800 */
[----:B--2---:R-:W2:Y:S01]  /*0a50*/  @P0 LDG.E R19, desc[UR12][R14.64] ;  /* 0x0000000c0e130981 */ /* 0x004ea2000c1e1900 */
[----:B------:R-:W-:-:S02]  /*0a60*/  IMAD.X R23, RZ, RZ, R13, P1 ;  /* 0x000000ffff177224 */ /* 0x000fc400008e060d */
[----:B------:R-:W-:Y:S01]  /*0a70*/  @P0 IMAD.MOV.U32 R23, RZ, RZ, R13 ;  /* 0x000000ffff170224 */ /* 0x000fe200078e000d */
[----:B--2---:R-:W-:Y:S04]  /*0a80*/  @P0 STG.E desc[UR12][R4.64+0xc], R19 ;  /* 0x00000c1304000986 */ /* 0x004fe8000c10190c */
[----:B0-----:R-:W2:Y:S01]  /*0a90*/  @!P0 LDG.E R21, desc[UR12][R14.64+0x1c] ;  /* 0x00001c0c0e158981 */ /* 0x001ea2000c1e1900 */
[----:B------:R-:W-:Y:S02]  /*0aa0*/  @P0 IMAD.MOV.U32 R6, RZ, RZ, R12 ;  /* 0x000000ffff060224 */ /* 0x000fe400078e000c */
[----:B----4-:R-:W-:Y:S01]  /*0ab0*/  IMAD.MOV.U32 R7, RZ, RZ, R23 ;  /* 0x000000ffff077224 */ /* 0x010fe200078e0017 */
[----:B--2---:R0:W-:Y:S04]  /*0ac0*/  @!P0 STG.E desc[UR12][R4.64+0xc], R21 ;  /* 0x00000c1504008986 */ /* 0x0041e8000c10190c */
[----:B------:R2:W4:Y:S01]  /*0ad0*/  LDG.E R23, desc[UR12][R6.64] ;  /* 0x0000000c06177981 */ /* 0x000522000c1e1900 */
[----:B------:R-:W-:Y:S01]  /*0ae0*/  IADD3 R9, P0, PT, R0, R16, RZ ;  /* 0x0000001000097210 */ /* 0x000fe20007f1e0ff */
[----:B-----5:R-:W-:-:S03]  /*0af0*/  ULOP3.LUT UR4, UR4, 0x7ffffff8, URZ, 0xc0, !UPT ;  /* 0x7ffffff804047892 */ /* 0x020fc6000f8ec0ff */
[----:B------:R-:W-:Y:S01]  /*0b00*/  LEA.HI.X.SX32 R16, R16, R3, 0x1, P0 ;  /* 0x0000000310107211 */ /* 0x000fe200000f0eff */
[----:B------:R-:W-:Y:S01]  /*0b10*/  UIADD3 UR5, UPT, UPT, -UR4, 0x8, URZ ;  /* 0x0000000804057890 */ /* 0x000fe2000fffe1ff */
[----:B------:R-:W-:-:S03]  /*0b20*/  LEA R8, P0, R9, UR6, 0x2 ;  /* 0x0000000609087c11 */ /* 0x000fc6000f8010ff */
[----:B------:R-:W-:Y:S01]  /*0b30*/  UISETP.NE.AND UP0, UPT, UR5, URZ, UPT ;  /* 0x000000ff0500728c */ /* 0x000fe2000bf05270 */
[----:B------:R-:W-:Y:S02]  /*0b40*/  LEA.HI.X R9, R9, UR7, R16, 0x2, P0 ;  /* 0x0000000709097c11 */ /* 0x000fe400080f1410 */
[----:B------:R-:W-:-:S04]  /*0b50*/  IADD3 R16, P0, PT, R0, R17, RZ ;  /* 0x0000001100107210 */ /* 0x000fc80007f1e0ff */
[----:B--2---:R-:W-:Y:S01]  /*0b60*/  LEA.HI.X.SX32 R7, R17, R3, 0x1, P0 ;  /* 0x0000000311077211 */ /* 0x004fe200000f0eff */
[----:B0-----:R-:W-:-:S03]  /*0b70*/  IMAD.SHL.U32 R5, R16, 0x4, RZ ;  /* 0x0000000410057824 */ /* 0x001fc600078e00ff */
[----:B------:R-:W-:Y:S02]  /*0b80*/  SHF.L.U64.HI R4, R16, 0x2, R7 ;  /* 0x0000000210047819 */ /* 0x000fe40000010207 */
[----:B------:R-:W-:Y:S02]  /*0b90*/  IADD3 R5, P0, PT, R5, 0x20, RZ ;  /* 0x0000002005057810 */ /* 0x000fe40007f1e0ff */
[----:B------:R-:W-:-:S03]  /*0ba0*/  MOV R7, UR4 ;  /* 0x0000000400077c02 */ /* 0x000fc60008000f00 */
[----:B------:R-:W-:Y:S01]  /*0bb0*/  IMAD.X R4, RZ, RZ, R4, P0 ;  /* 0x000000ffff047224 */ /* 0x000fe200000e0604 */
[----:B----4-:R4:W-:Y:S01]  /*0bc0*/  STG.E desc[UR12][R8.64], R23 ;  /* 0x0000001708007986 */ /* 0x0109e2000c10190c */
[----:B------:R-:W-:Y:S06]  /*0bd0*/  BRA.U !UP0, `(.L_x_45) ;  /* 0x0000000908a47547 */ /* 0x000fec000b800000 */
[----:B------:R-:W-:Y:S02]  /*0be0*/  IMAD.MOV.U32 R7, RZ, RZ, R4 ;  /* 0x000000ffff077224 */ /* 0x000fe400078e0004 */
[C---:B------:R-:W-:Y:S02]  /*0bf0*/  VIADD R4, R17.reuse, 0x8 ;  /* 0x0000000811047836 */ /* 0x040fe40000000000 */
[C---:B------:R-:W-:Y:S02]  /*0c00*/  VIADD R31, R17.reuse, 0xf ;  /* 0x0000000f111f7836 */ /* 0x040fe40000000000 */
[C---:B------:R-:W-:Y:S02]  /*0c10*/  VIADD R6, R17.reuse, 0xe ;  /* 0x0000000e11067836 */ /* 0x040fe40000000000 */
[C---:B----4-:R-:W-:Y:S02]  /*0c20*/  VIADD R8, R17.reuse, 0xd ;  /* 0x0000000d11087836 */ /* 0x050fe40000000000 */
[----:B------:R-:W-:-:S02]  /*0c30*/  VIADD R9, R17, 0xc ;  /* 0x0000000c11097836 */ /* 0x000fc40000000000 */
[C---:B------:R-:W-:Y:S02]  /*0c40*/  VIADD R28, R17.reuse, 0xb ;  /* 0x0000000b111c7836 */ /* 0x040fe40000000000 */
[C---:B------:R-:W-:Y:S02]  /*0c50*/  VIADD R29, R17.reuse, 0xa ;  /* 0x0000000a111d7836 */ /* 0x040fe40000000000 */
[----:B------:R-:W-:Y:S02]  /*0c60*/  VIADD R30, R17, 0x9 ;  /* 0x00000009111e7836 */ /* 0x000fe40000000000 */
[----:B------:R-:W-:-:S07]  /*0c70*/  IMAD.U32 R32, RZ, RZ, UR5 ;  /* 0x00000005ff207e24 */ /* 0x000fce000f8e00ff */
.L_x_46:
[----:B---3--:R-:W-:-:S04]  /*0c80*/  IADD3 R16, P0, PT, R5, UR10, RZ ;  /* 0x0000000a05107c10 */ /* 0x008fc8000ff1e0ff */
[----:B0-----:R-:W-:-:S05]  /*0c90*/  IADD3.X R17, PT, PT, R7, UR11, RZ, P0, !PT ;  /* 0x0000000b07117c10 */ /* 0x001fca00087fe4ff */
[----:B------:R-:W1:Y:S02]  /*0ca0*/  LDG.E R18, desc[UR12][R16.64] ;  /* 0x0000000c10127981 */ /* 0x000e64000c1e1900 */
[----:B-1----:R-:W-:-:S13]  /*0cb0*/  FSETP.GEU.AND P0, PT, R18, UR15, PT ;  /* 0x0000000f12007c0b */ /* 0x002fda000bf0e000 */
[----:B------:R-:W2:Y:S01]  /*0cc0*/  @P0 LDG.E R27, desc[UR12][R14.64] ;  /* 0x0000000c0e1b0981 */ /* 0x000ea2000c1e1900 */
[----:B------:R-:W-:Y:S01]  /*0cd0*/  IADD3 R18, P1, PT, R5, UR8, RZ ;  /* 0x0000000805127c10 */ /* 0x000fe2000ff3e0ff */
[----:B------:R-:W-:-:S03]  /*0ce0*/  IMAD.WIDE R20, R4, 0x4, R10 ;  /* 0x0000000404147825 */ /* 0x000fc600078e020a */
[----:B------:R-:W-:Y:S02]  /*0cf0*/  IADD3.X R19, PT, PT, R7, UR9, RZ, P1, !PT ;  /* 0x0000000907137c10 */ /* 0x000fe40008ffe4ff */
[C---:B------:R-:W-:Y:S02]  /*0d00*/  IADD3 R23, P1, PT, R0.reuse, R4, RZ ;  /* 0x0000000400177210 */ /* 0x040fe40007f3e0ff */
[----:B------:R-:W-:Y:S02]  /*0d10*/  IADD3 R25, P2, PT, R0, R30, RZ ;  /* 0x0000001e00197210 */ /* 0x000fe40007f5e0ff */
[----:B------:R-:W-:Y:S02]  /*0d20*/  LEA.HI.X.SX32 R24, R4, R3, 0x1, P1 ;  /* 0x0000000304187211 */ /* 0x000fe400008f0eff */
[C---:B------:R-:W-:Y:S01]  /*0d30*/  LEA R22, P1, R23.reuse, UR16, 0x2 ;  /* 0x0000001017167c11 */ /* 0x040fe2000f8210ff */
[----:B--2---:R0:W-:Y:S04]  /*0d40*/  @P0 STG.E desc[UR12][R20.64+-0x10], R27 ;  /* 0xfffff01b14000986 */ /* 0x0041e8000c10190c */
[----:B------:R-:W2:Y:S01]  /*0d50*/  @!P0 LDG.E R35, desc[UR12][R18.64] ;  /* 0x0000000c12238981 */ /* 0x000ea2000c1e1900 */
[----:B------:R-:W-:-:S02]  /*0d60*/  LEA.HI.X R23, R23, UR17, R24, 0x2, P1 ;  /* 0x0000001117177c11 */ /* 0x000fc400088f1418 */
[----:B------:R-:W-:Y:S02]  /*0d70*/  LEA.HI.X.SX32 R26, R30, R3, 0x1, P2 ;  /* 0x000000031e1a7211 */ /* 0x000fe400010f0eff */
[----:B------:R-:W-:Y:S01]  /*0d80*/  LEA R24, P1, R25, UR16, 0x2 ;  /* 0x0000001019187c11 */ /* 0x000fe2000f8210ff */
[----:B0-----:R-:W-:-:S03]  /*0d90*/  @P0 IMAD.MOV.U32 R27, RZ, RZ, R13 ;  /* 0x000000ffff1b0224 */ /* 0x001fc600078e000d */
[----:B------:R-:W-:Y:S01]  /*0da0*/  LEA.HI.X R25, R25, UR17, R26, 0x2, P1 ;  /* 0x0000001119197c11 */ /* 0x000fe200088f141a */
[----:B------:R-:W-:Y:S02]  /*0db0*/  @P0 IMAD.MOV.U32 R26, RZ, RZ, R12 ;  /* 0x000000ffff1a0224 */ /* 0x000fe400078e000c */
[----:B------:R-:W-:Y:S02]  /*0dc0*/  @!P0 IMAD.MOV.U32 R27, RZ, RZ, R17 ;  /* 0x000000ffff1b8224 */ /* 0x000fe400078e0011 */
[----:B------:R-:W-:Y:S01]  /*0dd0*/  @!P0 IMAD.MOV.U32 R26, RZ, RZ, R16 ;  /* 0x000000ffff1a8224 */ /* 0x000fe200078e0010 */
[----:B--2---:R0:W-:Y:S04]  /*0de0*/  @!P0 STG.E desc[UR12][R20.64+-0x10], R35 ;  /* 0xfffff02314008986 */ /* 0x0041e8000c10190c */
[----:B------:R-:W2:Y:S04]  /*0df0*/  LDG.E R27, desc[UR12][R26.64] ;  /* 0x0000000c1a1b7981 */ /* 0x000ea8000c1e1900 */
[----:B--2---:R1:W-:Y:S04]  /*0e00*/  STG.E desc[UR12][R22.64], R27 ;  /* 0x0000001b16007986 */ /* 0x0043e8000c10190c */
[----:B------:R-:W2:Y:S02]  /*0e10*/  LDG.E R33, desc[UR12][R16.64+0x4] ;  /* 0x0000040c10217981 */ /* 0x000ea4000c1e1900 */
[----:B--2---:R-:W-:-:S13]  /*0e20*/  FSETP.GEU.AND P0, PT, R33, UR15, PT ;  /* 0x0000000f21007c0b */ /* 0x004fda000bf0e000 */
[----:B------:R-:W2:Y:S01]  /*0e30*/  @P0 LDG.E R33, desc[UR12][R14.64] ;  /* 0x0000000c0e210981 */ /* 0x000ea2000c1e1900 */
[----:B------:R-:W-:Y:S01]  /*0e40*/  IADD3 R34, P1, PT, R16, 0x4, RZ ;  /* 0x0000000410227810 */ /* 0x000fe20007f3e0ff */
[----:B------:R-:W-:-:S04]  /*0e50*/  @P0 IMAD.MOV.U32 R34, RZ, RZ, R12 ;  /* 0x000000ffff220224 */ /* 0x000fc800078e000c */
[----:B------:R-:W-:Y:S02]  /*0e60*/  IMAD.X R37, RZ, RZ, R17, P1 ;  /* 0x000000ffff257224 */ /* 0x000fe400008e0611 */
[----:B------:R-:W-:Y:S01]  /*0e70*/  @P0 IMAD.MOV.U32 R37, RZ, RZ, R13 ;  /* 0x000000ffff250224 */ /* 0x000fe200078e000d */
[----:B--2---:R2:W-:Y:S04]  /*0e80*/  @P0 STG.E desc[UR12][R20.64+-0xc], R33 ;  /* 0xfffff42114000986 */ /* 0x0045e8000c10190c */
[----:B0-----:R-:W3:Y:S01]  /*0e90*/  @!P0 LDG.E R35, desc[UR12][R18.64+0x4] ;  /* 0x0000040c12238981 */ /* 0x001ee2000c1e1900 */
[----:B-1----:R-:W-:Y:S01]  /*0ea0*/  MOV R23, R37 ;  /* 0x0000002500177202 */ /* 0x002fe20000000f00 */
[----:B------:R-:W-:Y:S02]  /*0eb0*/  IMAD.MOV.U32 R22, RZ, RZ, R34 ;  /* 0x000000ffff167224 */ /* 0x000fe400078e0022 */
[----:B---3--:R-:W-:Y:S04]  /*0ec0*/  @!P0 STG.E desc[UR12][R20.64+-0xc], R35 ;  /* 0xfffff42314008986 */ /* 0x008fe8000c10190c */
[----:B------:R-:W3:Y:S04]  /*0ed0*/  LDG.E R23, desc[UR12][R22.64] ;  /* 0x0000000c16177981 */ /* 0x000ee8000c1e1900 */
[----:B---3--:R0:W-:Y:S04]  /*0ee0*/  STG.E desc[UR12][R24.64], R23 ;  /* 0x0000001718007986 */ /* 0x0081e8000c10190c */
[----:B------:R-:W3:Y:S02]  /*0ef0*/  LDG.E R26, desc[UR12][R16.64+0x8] ;  /* 0x0000080c101a7981 */ /* 0x000ee4000c1e1900 */
[----:B---3--:R-:W-:-:S13]  /*0f00*/  FSETP.GEU.AND P0, PT, R26, UR15, PT ;  /* 0x0000000f1a007c0b */ /* 0x008fda000bf0e000 */
[----:B------:R-:W3:Y:S01]  /*0f10*/  @P0 LDG.E R27, desc[UR12][R14.64] ;  /* 0x0000000c0e1b0981 */ /* 0x000ee2000c1e1900 */
[----:B------:R-:W-:Y:S01]  /*0f20*/  IADD3 R26, P1, PT, R16, 0x8, RZ ;  /* 0x00000008101a7810 */ /* 0x000fe20007f3e0ff */
[----:B------:R-:W-:-:S04]  /*0f30*/  @P0 IMAD.MOV.U32 R26, RZ, RZ, R12 ;  /* 0x000000ffff1a0224 */ /* 0x000fc800078e000c */
[----:B------:R-:W-:Y:S02]  /*0f40*/  IMAD.X R37, RZ, RZ, R17, P1 ;  /* 0x000000ffff257224 */ /* 0x000fe400008e0611 */
[----:B------:R-:W-:Y:S01]  /*0f50*/  @P0 IMAD.MOV.U32 R37, RZ, RZ, R13 ;  /* 0x000000ffff250224 */ /* 0x000fe200078e000d */
[----:B---3--:R1:W-:Y:S04]  /*0f60*/  @P0 STG.E desc[UR12][R20.64+-0x8], R27 ;  /* 0xfffff81b14000986 */ /* 0x0083e8000c10190c */
[----:B--2---:R-:W2:Y:S01]  /*0f70*/  @!P0 LDG.E R33, desc[UR12][R18.64+0x8] ;  /* 0x0000080c12218981 */ /* 0x004ea2000c1e1900 */
[----:B0-----:R-:W-:Y:S02]  /*0f80*/  IMAD.MOV.U32 R25, RZ, RZ, R37 ;  /* 0x000000ffff197224 */ /* 0x001fe400078e0025 */
[----:B------:R-:W-:Y:S01]  /*0f90*/  IMAD.MOV.U32 R24, RZ, RZ, R26 ;  /* 0x000000ffff187224 */ /* 0x000fe200078e001a */
[----:B--2---:R0:W-:Y:S04]  /*0fa0*/  @!P0 STG.E desc[UR12][R20.64+-0x8], R33 ;  /* 0xfffff82114008986 */ /* 0x0041e8000c10190c */
[----:B------:R-:W2:Y:S01]  /*0fb0*/  LDG.E R25, desc[UR12][R24.64] ;  /* 0x0000000c18197981 */ /* 0x000ea2000c1e1900 */
[----:B------:R-:W-:-:S04]  /*0fc0*/  IADD3 R23, P0, PT, R0, R29, RZ ;  /* 0x0000001d00177210 */ /* 0x000fc80007f1e0ff */
[----:B------:R-:W-:Y:S02]  /*0fd0*/  LEA.HI.X.SX32 R26, R29, R3, 0x1, P0 ;  /* 0x000000031d1a7211 */ /* 0x000fe400000f0eff */
[----:B------:R-:W-:-:S04]  /*0fe0*/  LEA R22, P0, R23, UR16, 0x2 ;  /* 0x0000001017167c11 */ /* 0x000fc8000f8010ff */
[----:B------:R-:W-:-:S05]  /*0ff0*/  LEA.HI.X R23, R23, UR17, R26, 0x2, P0 ;  /* 0x0000001117177c11 */ /* 0x000fca00080f141a */
[----:B--2---:R2:W-:Y:S04]  /*1000*/  STG.E desc[UR12][R22.64], R25 ;  /* 0x0000001916007986 */ /* 0x0045e8000c10190c */
[----:B------:R-:W3:Y:S02]  /*1010*/  LDG.E R26, desc[UR12][R16.64+0xc] ;  /* 0x00000c0c101a7981 */ /* 0x000ee4000c1e1900 */
[----:B---3--:R-:W-:-:S13]  /*1020*/  FSETP.GEU.AND P0, PT, R26, UR15, PT ;  /* 0x0000000f1a007c0b */ /* 0x008fda000bf0e000 */
[----:B-1----:R-:W3:Y:S01]  /*1030*/  @P0 LDG.E R27, desc[UR12][R14.64] ;  /* 0x0000000c0e1b0981 */ /* 0x002ee2000c1e1900 */
[----:B------:R-:W-:-:S05]  /*1040*/  IADD3 R24, P1, PT, R16, 0xc, RZ ;  /* 0x0000000c10187810 */ /* 0x000fca0007f3e0ff */
[----:B------:R-:W-:Y:S02]  /*1050*/  IMAD.X R35, RZ, RZ, R17, P1 ;  /* 0x000000ffff237224 */ /* 0x000fe400008e0611 */
[----:B------:R-:W-:Y:S01]  /*1060*/  @P0 IMAD.MOV.U32 R35, RZ, RZ, R13 ;  /* 0x000000ffff230224 */ /* 0x000fe200078e000d */
[----:B---3--:R1:W-:Y:S04]  /*1070*/  @P0 STG.E desc[UR12][R20.64+-0x4], R27 ;  /* 0xfffffc1b14000986 */ /* 0x0083e8000c10190c */
[----:B0-----:R-:W3:Y:S01]  /*1080*/  @!P0 LDG.E R33, desc[UR12][R18.64+0xc] ;  /* 0x00000c0c12218981 */ /* 0x001ee2000c1e1900 */
[----:B--2---:R-:W-:Y:S02]  /*1090*/  IMAD.MOV.U32 R25, RZ, RZ, R35 ;  /* 0x000000ffff197224 */ /* 0x004fe400078e0023 */
[----:B------:R-:W-:Y:S01]  /*10a0*/  @P0 IMAD.MOV.U32 R24, RZ, RZ, R12 ;  /* 0x000000ffff180224 */ /* 0x000fe200078e000c */
[----:B---3--:R0:W-:Y:S04]  /*10b0*/  @!P0 STG.E desc[UR12][R20.64+-0x4], R33 ;  /* 0xfffffc2114008986 */ /* 0x0081e8000c10190c */
        /* <DEDUP_REMOVED lines=44> */
[----:B------:R-:W-:Y:S01]  /*1380*/  IMAD.X R35, RZ, RZ, R17, P1 ;  /* 0x000000ffff237224 */ /* 0x000fe200008e0611 */
[----:B------:R-:W-:Y:S01]  /*1390*/  @P0 MOV R35, R13 ;  /* 0x0000000d00230202 */ /* 0x000fe20000000f00 */
        /* <DEDUP_REMOVED lines=14> */
[----:B------:R-:W-:Y:S01]  /*1480*/  IADD3 R24, P1, PT, R16, 0x1c, RZ ;  /* 0x0000001c10187810 */ /* 0x000fe20007f3e0ff */
[----:B------:R-:W-:-:S04]  /*1490*/  @P0 IMAD.MOV.U32 R24, RZ, RZ, R12 ;  /* 0x000000ffff180224 */ /* 0x000fc800078e000c */
[----:B0-----:R-:W-:Y:S02]  /*14a0*/  IMAD.X R33, RZ, RZ, R17, P1 ;  /* 0x000000ffff217224 */ /* 0x001fe400008e0611 */
[----:B------:R-:W-:Y:S01]  /*14b0*/  @P0 IMAD.MOV.U32 R33, RZ, RZ, R13 ;  /* 0x000000ffff210224 */ /* 0x000fe200078e000d */
[----:B---3--:R0:W-:Y:S04]  /*14c0*/  @P0 STG.E desc[UR12][R20.64+0xc], R27 ;  /* 0x00000c1b14000986 */ /* 0x0081e8000c10190c */
[----:B------:R-:W3:Y:S01]  /*14d0*/  @!P0 LDG.E R19, desc[UR12][R18.64+0x1c] ;  /* 0x00001c0c12138981 */ /* 0x000ee2000c1e1900 */
[----:B------:R-:W-:Y:S02]  /*14e0*/  IMAD.MOV.U32 R17, RZ, RZ, R33 ;  /* 0x000000ffff117224 */ /* 0x000fe400078e0021 */
[----:B------:R-:W-:Y:S01]  /*14f0*/  IMAD.MOV.U32 R16, RZ, RZ, R24 ;  /* 0x000000ffff107224 */ /* 0x000fe200078e0018 */
[----:B---3--:R0:W-:Y:S04]  /*1500*/  @!P0 STG.E desc[UR12][R20.64+0xc], R19 ;  /* 0x00000c1314008986 */ /* 0x0081e8000c10190c */
[----:B------:R-:W3:Y:S01]  /*1510*/  LDG.E R17, desc[UR12][R16.64] ;  /* 0x0000000c10117981 */ /* 0x000ee2000c1e1900 */
[----:B--2---:R-:W-:Y:S01]  /*1520*/  IADD3 R23, P0, PT, R0, R31, RZ ;  /* 0x0000001f00177210 */ /* 0x004fe20007f1e0ff */
[----:B------:R-:W-:Y:S01]  /*1530*/  VIADD R32, R32, 0x8 ;  /* 0x0000000820207836 */ /* 0x000fe20000000000 */
[----:B------:R-:W-:Y:S01]  /*1540*/  IADD3 R5, P1, PT, R5, 0x20, RZ ;  /* 0x0000002005057810 */ /* 0x000fe20007f3e0ff */
[----:B------:R-:W-:Y:S01]  /*1550*/  VIADD R4, R4, 0x8 ;  /* 0x0000000804047836 */ /* 0x000fe20000000000 */
[----:B------:R-:W-:Y:S01]  /*1560*/  LEA.HI.X.SX32 R24, R31, R3, 0x1, P0 ;  /* 0x000000031f187211 */ /* 0x000fe200000f0eff */
[----:B------:R-:W-:Y:S01]  /*1570*/  VIADD R6, R6, 0x8 ;  /* 0x0000000806067836 */ /* 0x000fe20000000000 */
[----:B------:R-:W-:Y:S01]  /*1580*/  LEA R22, P0, R23, UR16, 0x2 ;  /* 0x0000001017167c11 */ /* 0x000fe2000f8010ff */
[----:B------:R-:W-:-:S02]  /*1590*/  VIADD R8, R8, 0x8 ;  /* 0x0000000808087836 */ /* 0x000fc40000000000 */
[----:B------:R-:W-:Y:S01]  /*15a0*/  VIADD R9, R9, 0x8 ;  /* 0x0000000809097836 */ /* 0x000fe20000000000 */
[----:B------:R-:W-:Y:S01]  /*15b0*/  LEA.HI.X R23, R23, UR17, R24, 0x2, P0 ;  /* 0x0000001117177c11 */ /* 0x000fe200080f1418 */
[----:B------:R-:W-:Y:S01]  /*15c0*/  VIADD R28, R28, 0x8 ;  /* 0x000000081c1c7836 */ /* 0x000fe20000000000 */
[----:B------:R-:W-:Y:S01]  /*15d0*/  ISETP.NE.AND P0, PT, R32, RZ, PT ;  /* 0x000000ff2000720c */ /* 0x000fe20003f05270 */
[----:B------:R-:W-:Y:S02]  /*15e0*/  VIADD R29, R29, 0x8 ;  /* 0x000000081d1d7836 */ /* 0x000fe40000000000 */
[----:B------:R-:W-:Y:S02]  /*15f0*/  VIADD R30, R30, 0x8 ;  /* 0x000000081e1e7836 */ /* 0x000fe40000000000 */
[----:B------:R-:W-:Y:S02]  /*1600*/  VIADD R31, R31, 0x8 ;  /* 0x000000081f1f7836 */ /* 0x000fe40000000000 */
[----:B------:R-:W-:Y:S01]  /*1610*/  IMAD.X R7, RZ, RZ, R7, P1 ;  /* 0x000000ffff077224 */ /* 0x000fe200008e0607 */
[----:B---3--:R0:W-:Y:S05]  /*1620*/  STG.E desc[UR12][R22.64], R17 ;  /* 0x0000001116007986 */ /* 0x0081ea000c10190c */
[----:B------:R-:W-:Y:S05]  /*1630*/  @P0 BRA `(.L_x_46) ;  /* 0xfffffff400900947 */ /* 0x000fea000383ffff */
[----:B------:R-:W1:Y:S02]  /*1640*/  LDCU UR4, c[0x0][0x388] ;  /* 0x00007100ff0477ac */ /* 0x000e640008000800 */
[----:B-1----:R-:W-:-:S06]  /*1650*/  ULOP3.LUT UR4, UR4, 0x7ffffff8, URZ, 0xc0, !UPT ;  /* 0x7ffffff804047892 */ /* 0x002fcc000f8ec0ff */
[----:B------:R-:W-:-:S07]  /*1660*/  IMAD.U32 R7, RZ, RZ, UR4 ;  /* 0x00000004ff077e24 */ /* 0x000fce000f8e00ff */
.L_x_45:
[----:B------:R-:W5:Y:S02]  /*1670*/  LDCU UR4, c[0x0][0x388] ;  /* 0x00007100ff0477ac */ /* 0x000f640008000800 */
[----:B-----5:R-:W-:-:S04]  /*1680*/  ULOP3.LUT UR5, UR4, 0x7, URZ, 0xc0, !UPT ;  /* 0x0000000704057892 */ /* 0x020fc8000f8ec0ff */
[----:B------:R-:W-:-:S09]  /*1690*/  UISETP.NE.AND UP0, UPT, UR5, URZ, UPT ;  /* 0x000000ff0500728c */ /* 0x000fd2000bf05270 */
[----:B------:R-:W-:Y:S05]  /*16a0*/  BRA.U !UP0, `(.L_x_47) ;  /* 0x0000000908407547 */ /* 0x000fea000b800000 */
[----:B------:R-:W5:Y:S01]  /*16b0*/  LDC.64 R4, c[0x0][0x3a0] ;  /* 0x0000e800ff047b82 */ /* 0x000f620000000a00 */
[----:B------:R-:W0:Y:S01]  /*16c0*/  LDCU UR7, c[0x0][0x388] ;  /* 0x00007100ff0777ac */ /* 0x000e220008000800 */
[----:B------:R-:W-:Y:S01]  /*16d0*/  SHF.R.S32.HI R3, RZ, 0x1f, R0 ;  /* 0x0000001fff037819 */ /* 0x000fe20000011400 */
[----:B------:R-:W-:Y:S02]  /*16e0*/  ULOP3.LUT UR6, UR4, 0x3, URZ, 0xc0, !UPT ;  /* 0x0000000304067892 */ /* 0x000fe4000f8ec0ff */
[----:B------:R-:W-:Y:S02]  /*16f0*/  UIADD3 UR4, UPT, UPT, UR5, -0x1, URZ ;  /* 0xffffffff05047890 */ /* 0x000fe4000fffe0ff */
[----:B------:R-:W-:Y:S02]  /*1700*/  UISETP.NE.AND UP1, UPT, UR6, URZ, UPT ;  /* 0x000000ff0600728c */ /* 0x000fe4000bf25270 */
[----:B------:R-:W-:Y:S01]  /*1710*/  UISETP.GE.U32.AND UP0, UPT, UR4, 0x3, UPT ;  /* 0x000000030400788c */ /* 0x000fe2000bf06070 */
[----:B0-----:R-:W-:Y:S01]  /*1720*/  IMAD R6, R2, UR7, RZ ;  /* 0x0000000702067c24 */ /* 0x001fe2000f8e02ff */
[----:B-----5:R-:W-:-:S04]  /*1730*/  LEA R4, P0, R0, R4, 0x2 ;  /* 0x0000000400047211 */ /* 0x020fc800078010ff */
[----:B------:R-:W-:-:S03]  /*1740*/  LEA.HI.X R5, R0, R5, R3, 0x2, P0 ;  /* 0x0000000500057211 */ /* 0x000fc600000f1403 */
[----:B------:R-:W-:Y:S06]  /*1750*/  BRA.U !UP0, `(.L_x_48) ;  /* 0x0000000508047547 */ /* 0x000fec000b800000 */
[----:B------:R-:W-:Y:S01]  /*1760*/  IMAD.WIDE.U32 R10, R7, 0x4, R12 ;  /* 0x00000004070a7825 */ /* 0x000fe200078e000c */
[----:B------:R-:W0:Y:S04]  /*1770*/  LDCU UR4, c[0x0][0x38c] ;  /* 0x00007180ff0477ac */ /* 0x000e280008000800 */
[----:B----4-:R-:W0:Y:S01]  /*1780*/  LDG.E R8, desc[UR12][R10.64] ;  /* 0x0000000c0a087981 */ /* 0x010e22000c1e1900 */
[----:B------:R-:W-:Y:S01]  /*1790*/  IMAD.IADD R19, R6, 0x1, R7 ;  /* 0x0000000106137824 */ /* 0x000fe200078e0207 */
[----:B------:R-:W4:Y:S01]  /*17a0*/  LDCU.64 UR18, c[0x0][0x3a8] ;  /* 0x00007500ff1277ac */ /* 0x000f220008000a00 */
[----:B0-----:R-:W-:-:S13]  /*17b0*/  FSETP.GEU.AND P0, PT, R8, UR4, PT ;  /* 0x0000000408007c0b */ /* 0x001fda000bf0e000 */
[----:B------:R-:W5:Y:S01]  /*17c0*/  @P0 LDG.E R23, desc[UR12][R14.64] ;  /* 0x0000000c0e170981 */ /* 0x000f62000c1e1900 */
[----:B------:R-:W-:-:S04]  /*17d0*/  IMAD.WIDE R8, R19, 0x4, R4 ;  /* 0x0000000413087825 */ /* 0x000fc800078e0204 */
[----:B------:R-:W-:Y:S01]  /*17e0*/  IMAD.WIDE.U32 R16, R7, 0x4, R14 ;  /* 0x0000000407107825 */ /* 0x000fe200078e000e */
[----:B-----5:R0:W-:Y:S04]  /*17f0*/  @P0 STG.E desc[UR12][R8.64], R23 ;  /* 0x0000001708000986 */ /* 0x0201e8000c10190c */
[----:B------:R-:W5:Y:S01]  /*1800*/  @!P0 LDG.E R25, desc[UR12][R16.64] ;  /* 0x0000000c10198981 */ /* 0x000f62000c1e1900 */
[----:B------:R-:W-:Y:S01]  /*1810*/  @P0 MOV R21, R13 ;  /* 0x0000000d00150202 */ /* 0x000fe20000000f00 */
[----:B------:R-:W-:Y:S02]  /*1820*/  @P0 IMAD.MOV.U32 R20, RZ, RZ, R12 ;  /* 0x000000ffff140224 */ /* 0x000fe400078e000c */
[----:B------:R-:W-:Y:S02]  /*1830*/  @!P0 IMAD.MOV.U32 R21, RZ, RZ, R11 ;  /* 0x000000ffff158224 */ /* 0x000fe400078e000b */
[----:B------:R-:W-:Y:S01]  /*1840*/  @!P0 IMAD.MOV.U32 R20, RZ, RZ, R10 ;  /* 0x000000ffff148224 */ /* 0x000fe200078e000a */
[----:B------:R-:W-:Y:S01]  /*1850*/  SHF.R.S32.HI R22, RZ, 0x1f, R19 ;  /* 0x0000001fff167819 */ /* 0x000fe20000011413 */
[----:B-----5:R5:W-:Y:S04]  /*1860*/  @!P0 STG.E desc[UR12][R8.64], R25 ;  /* 0x0000001908008986 */ /* 0x020be8000c10190c */
[----:B------:R-:W2:Y:S01]  /*1870*/  LDG.E R21, desc[UR12][R20.64] ;  /* 0x0000000c14157981 */ /* 0x000ea2000c1e1900 */
[----:B------:R-:W-:-:S05]  /*1880*/  IADD3 R19, P0, PT, R0, R19, RZ ;  /* 0x0000001300137210 */ /* 0x000fca0007f1e0ff */
[----:B------:R-:W-:Y:S01]  /*1890*/  IMAD.X R22, R3, 0x1, R22, P0 ;  /* 0x0000000103167824 */ /* 0x000fe200000e0616 */
[----:B----4-:R-:W-:-:S04]  /*18a0*/  LEA R18, P0, R19, UR18, 0x2 ;  /* 0x0000001213127c11 */ /* 0x010fc8000f8010ff */
[----:B------:R-:W-:-:S05]  /*18b0*/  LEA.HI.X R19, R19, UR19, R22, 0x2, P0 ;  /* 0x0000001313137c11 */ /* 0x000fca00080f1416 */
[----:B--2---:R2:W-:Y:S04]  /*18c0*/  STG.E desc[UR12][R18.64], R21 ;  /* 0x0000001512007986 */ /* 0x0045e8000c10190c */
[----:B------:R-:W4:Y:S02]  /*18d0*/  LDG.E R22, desc[UR12][R10.64+0x4] ;  /* 0x0000040c0a167981 */ /* 0x000f24000c1e1900 */
[----:B----4-:R-:W-:-:S13]  /*18e0*/  FSETP.GEU.AND P0, PT, R22, UR4, PT ;  /* 0x0000000416007c0b */ /* 0x010fda000bf0e000 */
[----:B0-----:R-:W4:Y:S01]  /*18f0*/  @P0 LDG.E R23, desc[UR12][R14.64] ;  /* 0x0000000c0e170981 */ /* 0x001f22000c1e1900 */
[----:B------:R-:W-:-:S05]  /*1900*/  IADD3 R20, P1, PT, R10, 0x4, RZ ;  /* 0x000000040a147810 */ /* 0x000fca0007f3e0ff */
[----:B------:R-:W-:Y:S02]  /*1910*/  IMAD.X R27, RZ, RZ, R11, P1 ;  /* 0x000000ffff1b7224 */ /* 0x000fe400008e060b */
[----:B------:R-:W-:Y:S01]  /*1920*/  @P0 IMAD.MOV.U32 R27, RZ, RZ, R13 ;  /* 0x000000ffff1b0224 */ /* 0x000fe200078e000d */
[----:B----4-:R0:W-:Y:S04]  /*1930*/  @P0 STG.E desc[UR12][R8.64+0x4], R23 ;  /* 0x0000041708000986 */ /* 0x0101e8000c10190c */
[----:B-----5:R-:W4:Y:S01]  /*1940*/  @!P0 LDG.E R25, desc[UR12][R16.64+0x4] ;  /* 0x0000040c10198981 */ /* 0x020f22000c1e1900 */
[----:B--2---:R-:W-:Y:S02]  /*1950*/  IMAD.MOV.U32 R21, RZ, RZ, R27 ;  /* 0x000000ffff157224 */ /* 0x004fe400078e001b */
[----:B------:R-:W-:Y:S01]  /*1960*/  @P0 IMAD.MOV.U32 R20, RZ, RZ, R12 ;  /* 0x000000ffff140224 */ /* 0x000fe200078e000c */
[----:B----4-:R-:W-:Y:S04]  /*1970*/  @!P0 STG.E desc[UR12][R8.64+0x4], R25 ;  /* 0x0000041908008986 */ /* 0x010fe8000c10190c */
[----:B------:R-:W2:Y:S04]  /*1980*/  LDG.E R21, desc[UR12][R20.64] ;  /* 0x0000000c14157981 */ /* 0x000ea8000c1e1900 */
[----:B--2---:R2:W-:Y:S04]  /*1990*/  STG.E desc[UR12][R18.64+0x4], R21 ;  /* 0x0000041512007986 */ /* 0x0045e8000c10190c */
[----:B------:R-:W4:Y:S02]  /*19a0*/  LDG.E R22, desc[UR12][R10.64+0x8] ;  /* 0x0000080c0a167981 */ /* 0x000f24000c1e1900 */
[----:B----4-:R-:W-:-:S13]  /*19b0*/  FSETP.GEU.AND P0, PT, R22, UR4, PT ;  /* 0x0000000416007c0b */ /* 0x010fda000bf0e000 */
[----:B0-----:R-:W4:Y:S01]  /*19c0*/  @P0 LDG.E R23, desc[UR12][R14.64] ;  /* 0x0000000c0e170981 */ /* 0x001f22000c1e1900 */
[----:B------:R-:W-:Y:S01]  /*19d0*/  IADD3 R22, P1, PT, R10, 0x8, RZ ;  /* 0x000000080a167810 */ /* 0x000fe20007f3e0ff */
[----:B------:R-:W-:-:S04]  /*19e0*/  @P0 IMAD.MOV.U32 R22, RZ, RZ, R12 ;  /* 0x000000ffff160224 */ /* 0x000fc800078e000c */
[----:B------:R-:W-:Y:S02]  /*19f0*/  IMAD.X R29, RZ, RZ, R11, P1 ;  /* 0x000000ffff1d7224 */ /* 0x000fe400008e060b */
[----:B------:R-:W-:Y:S01]  /*1a00*/  @P0 IMAD.MOV.U32 R29, RZ, RZ, R13 ;  /* 0x000000ffff1d0224 */ /* 0x000fe200078e000d */
[----:B----4-:R0:W-:Y:S04]  /*1a10*/  @P0 STG.E desc[UR12][R8.64+0x8], R23 ;  /* 0x0000081708000986 */ /* 0x0101e8000c10190c */
[----:B------:R-:W4:Y:S01]  /*1a20*/  @!P0 LDG.E R27, desc[UR12][R16.64+0x8] ;  /* 0x0000080c101b8981 */ /* 0x000f22000c1e1900 */
[----:B--2---:R-:W-:Y:S02]  /*1a30*/  IMAD.MOV.U32 R21, RZ, RZ, R29 ;  /* 0x000000ffff157224 */ /* 0x004fe400078e001d */
[----:B------:R-:W-:Y:S01]  /*1a40*/  IMAD.MOV.U32 R20, RZ, RZ, R22 ;  /* 0x000000ffff147224 */ /* 0x000fe200078e0016 */
[----:B----4-:R2:W-:Y:S04]  /*1a50*/  @!P0 STG.E desc[UR12][R8.64+0x8], R27 ;  /* 0x0000081b08008986 */ /* 0x0105e8000c10190c */
[----:B------:R-:W4:Y:S04]  /*1a60*/  LDG.E R21, desc[UR12][R20.64] ;  /* 0x0000000c14157981 */ /* 0x000f28000c1e1900 */
[----:B----4-:R2:W-:Y:S04]  /*1a70*/  STG.E desc[UR12][R18.64+0x8], R21 ;  /* 0x0000081512007986 */ /* 0x0105e8000c10190c */
        /* <DEDUP_REMOVED lines=9> */
[----:B------:R-:W-:Y:S02]  /*1b10*/  IMAD.MOV.U32 R11, RZ, RZ, R25 ;  /* 0x000000ffff0b7224 */ /* 0x000fe400078e0019 */
[----:B------:R-:W-:Y:S01]  /*1b20*/  IMAD.MOV.U32 R10, RZ, RZ, R22 ;  /* 0x000000ffff0a7224 */ /* 0x000fe200078e0016 */
[----:B----4-:R2:W-:Y:S04]  /*1b30*/  @!P0 STG.E desc[UR12][R8.64+0xc], R17 ;  /* 0x00000c1108008986 */ /* 0x0105e8000c10190c */
[----:B------:R-:W4:Y:S01]  /*1b40*/  LDG.E R11, desc[UR12][R10.64] ;  /* 0x0000000c0a0b7981 */ /* 0x000f22000c1e1900 */
[----:B------:R-:W-:-:S03]  /*1b50*/  VIADD R7, R7, 0x4 ;  /* 0x0000000407077836 */ /* 0x000fc60000000000 */
[----:B----4-:R2:W-:Y:S04]  /*1b60*/  STG.E desc[UR12][R18.64+0xc], R11 ;  /* 0x00000c0b12007986 */ /* 0x0105e8000c10190c */
.L_x_48:
[----:B------:R-:W-:Y:S05]  /*1b70*/  BRA.U !UP1, `(.L_x_47) ;  /* 0x00000005090c7547 */ /* 0x000fea000b800000 */
[----:B------:R-:W0:Y:S01]  /*1b80*/  LDCU UR4, c[0x0][0x388] ;  /* 0x00007100ff0477ac */ /* 0x000e220008000800 */
[----:B------:R-:W-:Y:S02]  /*1b90*/  UISETP.NE.AND UP0, UPT, UR6, 0x1, UPT ;  /* 0x000000010600788c */ /* 0x000fe4000bf05270 */
[----:B0-----:R-:W-:-:S07]  /*1ba0*/  ULOP3.LUT UP1, URZ, UR4, 0x1, URZ, 0xc0, !UPT ;  /* 0x0000000104ff7892 */ /* 0x001fce000f82c0ff */
[----:B------:R-:W-:Y:S05]  /*1bb0*/  BRA.U !UP0, `(.L_x_49) ;  /* 0x0000000108a07547 */ /* 0x000fea000b800000 */
[----:B--2---:R-:W-:Y:S01]  /*1bc0*/  IMAD.WIDE.U32 R10, R7, 0x4, R12 ;  /* 0x00000004070a7825 */ /* 0x004fe200078e000c */
[----:B------:R-:W0:Y:S04]  /*1bd0*/  LDCU UR4, c[0x0][0x38c] ;  /* 0x00007180ff0477ac */ /* 0x000e280008000800 */
[----:B----4-:R-:W0:Y:S01]  /*1be0*/  LDG.E R8, desc[UR12][R10.64] ;  /* 0x0000000c0a087981 */ /* 0x010e22000c1e1900 */
[----:B------:R-:W-:Y:S01]  /*1bf0*/  IMAD.IADD R17, R6, 0x1, R7 ;  /* 0x0000000106117824 */ /* 0x000fe200078e0207 */
[----:B------:R-:W2:Y:S01]  /*1c00*/  LDCU.64 UR6, c[0x0][0x3a8] ;  /* 0x00007500ff0677ac */ /* 0x000ea20008000a00 */
[----:B0-----:R-:W-:-:S13]  /*1c10*/  FSETP.GEU.AND P0, PT, R8, UR4, PT ;  /* 0x0000000408007c0b */ /* 0x001fda000bf0e000 */
[----:B------:R-:W4:Y:S01]  /*1c20*/  @P0 LDG.E R23, desc[UR12][R14.64] ;  /* 0x0000000c0e170981 */ /* 0x000f22000c1e1900 */
[----:B------:R-:W-:Y:S01]  /*1c30*/  MOV R8, R4 ;  /* 0x0000000400087202 */ /* 0x000fe20000000f00 */
[----:B------:R-:W-:Y:S02]  /*1c40*/  IMAD.MOV.U32 R9, RZ, RZ, R5 ;  /* 0x000000ffff097224 */ /* 0x000fe400078e0005 */
[----:B------:R-:W-:-:S04]  /*1c50*/  IMAD.WIDE.U32 R18, R7, 0x4, R14 ;  /* 0x0000000407127825 */ /* 0x000fc800078e000e */
[----:B------:R-:W-:-:S05]  /*1c60*/  IMAD.WIDE R8, R17, 0x4, R8 ;  /* 0x0000000411087825 */ /* 0x000fca00078e0208 */
[----:B----4-:R0:W-:Y:S04]  /*1c70*/  @P0 STG.E desc[UR12][R8.64], R23 ;  /* 0x0000001708000986 */ /* 0x0101e8000c10190c */
[----:B------:R-:W4:Y:S01]  /*1c80*/  @!P0 LDG.E R25, desc[UR12][R18.64] ;  /* 0x0000000c12198981 */ /* 0x000f22000c1e1900 */
[----:B------:R-:W-:Y:S02]  /*1c90*/  @P0 IMAD.MOV.U32 R21, RZ, RZ, R13 ;  /* 0x000000ffff150224 */ /* 0x000fe400078e000d */
[----:B------:R-:W-:Y:S02]  /*1ca0*/  @P0 IMAD.MOV.U32 R20, RZ, RZ, R12 ;  /* 0x000000ffff140224 */ /* 0x000fe400078e000c */
[----:B------:R-:W-:Y:S02]  /*1cb0*/  @!P0 IMAD.MOV.U32 R21, RZ, RZ, R11 ;  /* 0x000000ffff158224 */ /* 0x000fe400078e000b */
[----:B------:R-:W-:Y:S01]  /*1cc0*/  @!P0 IMAD.MOV.U32 R20, RZ, RZ, R10 ;  /* 0x000000ffff148224 */ /* 0x000fe200078e000a */
[----:B------:R-:W-:Y:S01]  /*1cd0*/  SHF.R.S32.HI R22, RZ, 0x1f, R17 ;  /* 0x0000001fff167819 */ /* 0x000fe20000011411 */
[----:B----4-:R4:W-:Y:S04]  /*1ce0*/  @!P0 STG.E desc[UR12][R8.64], R25 ;  /* 0x0000001908008986 */ /* 0x0109e8000c10190c */
[----:B------:R-:W5:Y:S01]  /*1cf0*/  LDG.E R21, desc[UR12][R20.64] ;  /* 0x0000000c14157981 */ /* 0x000f62000c1e1900 */
[----:B------:R-:W-:-:S05]  /*1d00*/  IADD3 R17, P0, PT, R0, R17, RZ ;  /* 0x0000001100117210 */ /* 0x000fca0007f1e0ff */
[----:B------:R-:W-:Y:S01]  /*1d10*/  IMAD.X R22, R3, 0x1, R22, P0 ;  /* 0x0000000103167824 */ /* 0x000fe200000e0616 */
[----:B--2---:R-:W-:-:S04]  /*1d20*/  LEA R16, P0, R17, UR6, 0x2 ;  /* 0x0000000611107c11 */ /* 0x004fc8000f8010ff */
[----:B------:R-:W-:-:S05]  /*1d30*/  LEA.HI.X R17, R17, UR7, R22, 0x2, P0 ;  /* 0x0000000711117c11 */ /* 0x000fca00080f1416 */
[----:B-----5:R2:W-:Y:S04]  /*1d40*/  STG.E desc[UR12][R16.64], R21 ;  /* 0x0000001510007986 */ /* 0x0205e8000c10190c */
[----:B------:R-:W5:Y:S02]  /*1d50*/  LDG.E R22, desc[UR12][R10.64+0x4] ;  /* 0x0000040c0a167981 */ /* 0x000f64000c1e1900 */
[----:B-----5:R-:W-:-:S13]  /*1d60*/  FSETP.GEU.AND P0, PT, R22, UR4, PT ;  /* 0x0000000416007c0b */ /* 0x020fda000bf0e000 */
[----:B0-----:R-:W5:Y:S01]  /*1d70*/  @P0 LDG.E R23, desc[UR12][R14.64] ;  /* 0x0000000c0e170981 */ /* 0x001f62000c1e1900 */
[----:B------:R-:W-:Y:S01]  /*1d80*/  IADD3 R20, P1, PT, R10, 0x4, RZ ;  /* 0x000000040a147810 */ /* 0x000fe20007f3e0ff */
[----:B------:R-:W-:-:S04]  /*1d90*/  @P0 IMAD.MOV.U32 R20, RZ, RZ, R12 ;  /* 0x000000ffff140224 */ /* 0x000fc800078e000c */
[----:B----4-:R-:W-:Y:S02]  /*1da0*/  IMAD.X R25, RZ, RZ, R11, P1 ;  /* 0x000000ffff197224 */ /* 0x010fe400008e060b */
[----:B------:R-:W-:Y:S01]  /*1db0*/  @P0 IMAD.MOV.U32 R25, RZ, RZ, R13 ;  /* 0x000000ffff190224 */ /* 0x000fe200078e000d */
[----:B-----5:R2:W-:Y:S04]  /*1dc0*/  @P0 STG.E desc[UR12][R8.64+0x4], R23 ;  /* 0x0000041708000986 */ /* 0x0205e8000c10190c */
[----:B------:R-:W4:Y:S01]  /*1dd0*/  @!P0 LDG.E R19, desc[UR12][R18.64+0x4] ;  /* 0x0000040c12138981 */ /* 0x000f22000c1e1900 */
[----:B------:R-:W-:Y:S02]  /*1de0*/  IMAD.MOV.U32 R11, RZ, RZ, R25 ;  /* 0x000000ffff0b7224 */ /* 0x000fe400078e0019 */
[----:B------:R-:W-:Y:S01]  /*1df0*/  IMAD.MOV.U32 R10, RZ, RZ, R20 ;  /* 0x000000ffff0a7224 */ /* 0x000fe200078e0014 */
[----:B----4-:R2:W-:Y:S04]  /*1e00*/  @!P0 STG.E desc[UR12][R8.64+0x4], R19 ;  /* 0x0000041308008986 */ /* 0x0105e8000c10190c */
[----:B------:R-:W4:Y:S01]  /*1e10*/  LDG.E R11, desc[UR12][R10.64] ;  /* 0x0000000c0a0b7981 */ /* 0x000f22000c1e1900 */
[----:B------:R-:W-:-:S03]  /*1e20*/  VIADD R7, R7, 0x2 ;  /* 0x0000000207077836 */ /* 0x000fc60000000000 */
[----:B----4-:R2:W-:Y:S04]  /*1e30*/  STG.E desc[UR12][R16.64+0x4], R11 ;  /* 0x0000040b10007986 */ /* 0x0105e8000c10190c */
.L_x_49:
[----:B------:R-:W-:Y:S05]  /*1e40*/  BRA.U !UP1, `(.L_x_47) ;  /* 0x0000000109587547 */ /* 0x000fea000b800000 */
[----:B--2---:R-:W-:Y:S01]  /*1e50*/  IMAD.WIDE.U32 R10, R7, 0x4, R12 ;  /* 0x00000004070a7825 */ /* 0x004fe200078e000c */
[----:B------:R-:W0:Y:S04]  /*1e60*/  LDCU UR4, c[0x0][0x38c] ;  /* 0x00007180ff0477ac */ /* 0x000e280008000800 */
[----:B----4-:R-:W0:Y:S01]  /*1e70*/  LDG.E R8, desc[UR12][R10.64] ;  /* 0x0000000c0a087981 */ /* 0x010e22000c1e1900 */
[----:B------:R-:W-:Y:S01]  /*1e80*/  IMAD.IADD R19, R6, 0x1, R7 ;  /* 0x0000000106137824 */ /* 0x000fe200078e0207 */
[----:B0-----:R-:W-:Y:S01]  /*1e90*/  FSETP.GEU.AND P0, PT, R8, UR4, PT ;  /* 0x0000000408007c0b */ /* 0x001fe2000bf0e000 */
[----:B------:R-:W0:-:S12]  /*1ea0*/  LDCU.64 UR4, c[0x0][0x3a8] ;  /* 0x00007500ff0477ac */ /* 0x000e180008000a00 */
[----:B------:R-:W2:Y:S01]  /*1eb0*/  @P0 LDG.E R17, desc[UR12][R14.64] ;  /* 0x0000000c0e110981 */ /* 0x000ea2000c1e1900 */
[----:B------:R-:W-:Y:S02]  /*1ec0*/  LEA R8, P1, R19, R4, 0x2 ;  /* 0x0000000413087211 */ /* 0x000fe400078210ff */
[----:B------:R-:W-:-:S04]  /*1ed0*/  SHF.R.S32.HI R6, RZ, 0x1f, R19 ;  /* 0x0000001fff067819 */ /* 0x000fc80000011413 */
[----:B------:R-:W-:Y:S01]  /*1ee0*/  LEA.HI.X R9, R19, R5, R6, 0x2, P1 ;  /* 0x0000000513097211 */ /* 0x000fe200008f1406 */
[----:B------:R-:W-:-:S04]  /*1ef0*/  @!P0 IMAD.WIDE.U32 R4, R7, 0x4, R14 ;  /* 0x0000000407048825 */ /* 0x000fc800078e000e */
[----:B--2---:R2:W-:Y:S04]  /*1f00*/  @P0 STG.E desc[UR12][R8.64], R17 ;  /* 0x0000001108000986 */ /* 0x0045e8000c10190c */
[----:B------:R-:W4:Y:S01]  /*1f10*/  @!P0 LDG.E R5, desc[UR12][R4.64] ;  /* 0x0000000c04058981 */ /* 0x000f22000c1e1900 */
[----:B------:R-:W-:Y:S02]  /*1f20*/  @!P0 IMAD.MOV.U32 R13, RZ, RZ, R11 ;  /* 0x000000ffff0d8224 */ /* 0x000fe400078e000b */
[----:B------:R-:W-:Y:S01]  /*1f30*/  @!P0 IMAD.MOV.U32 R12, RZ, RZ, R10 ;  /* 0x000000ffff0c8224 */ /* 0x000fe200078e000a */
[----:B----4-:R2:W-:Y:S04]  /*1f40*/  @!P0 STG.E desc[UR12][R8.64], R5 ;  /* 0x0000000508008986 */ /* 0x0105e8000c10190c */
[----:B------:R-:W4:Y:S01]  /*1f50*/  LDG.E R13, desc[UR12][R12.64] ;  /* 0x0000000c0c0d7981 */ /* 0x000f22000c1e1900 */
[----:B------:R-:W-:-:S05]  /*1f60*/  IADD3 R7, P0, PT, R0, R19, RZ ;  /* 0x0000001300077210 */ /* 0x000fca0007f1e0ff */
[----:B------:R-:W-:Y:S01]  /*1f70*/  IMAD.X R10, R3, 0x1, R6, P0 ;  /* 0x00000001030a7824 */ /* 0x000fe200000e0606 */
[----:B0-----:R-:W-:-:S04]  /*1f80*/  LEA R6, P0, R7, UR4, 0x2 ;  /* 0x0000000407067c11 */ /* 0x001fc8000f8010ff */
[----:B------:R-:W-:-:S05]  /*1f90*/  LEA.HI.X R7, R7, UR5, R10, 0x2, P0 ;  /* 0x0000000507077c11 */ /* 0x000fca00080f140a */
[----:B----4-:R2:W-:Y:S04]  /*1fa0*/  STG.E desc[UR12][R6.64], R13 ;  /* 0x0000000d06007986 */ /* 0x0105e8000c10190c */
.L_x_47:
[----:B------:R-:W5:Y:S01]  /*1fb0*/  LDCU UR4, c[0x0][0x360] ;  /* 0x00006c00ff0477ac */ /* 0x000f620008000800 */
[----:B------:R-:W0:Y:S01]  /*1fc0*/  LDCU UR5, c[0x0][0x384] ;  /* 0x00007080ff0577ac */ /* 0x000e220008000800 */
[----:B-----5:R-:W-:-:S05]  /*1fd0*/  VIADD R2, R2, UR4 ;  /* 0x0000000402027c36 */ /* 0x020fca0008000000 */
[----:B0-----:R-:W-:-:S13]  /*1fe0*/  ISETP.GE.AND P0, PT, R2, UR5, PT ;  /* 0x0000000502007c0c */ /* 0x001fda000bf06270 */
[----:B------:R-:W-:Y:S05]  /*1ff0*/  @!P0 BRA `(.L_x_50) ;  /* 0xffffffe0003c8947 */ /* 0x000fea000383ffff */
[----:B-123--:R-:W-:Y:S05]  /*2000*/  EXIT ;  /* 0x000000000000794d */ /* 0x00efea0003800000 */
.L_x_51:
        /* <DEDUP_REMOVED lines=15> */
.L_x_55:


//--------------------- .nv.shared.reserved.0     --------------------------
	.section	.nv.shared.reserved.0,"aw",@nobits
	.weak		__nv_reservedSMEM_offset_0_alias
	.size		__nv_reservedSMEM_offset_0_alias, 0, 64
	.other		__nv_reservedSMEM_offset_0_alias,@"STO_CUDA_RESERVED_SHARED STV_DEFAULT"
__nv_reservedSMEM_offset_0_alias:
	.zero		0
	.zero		64


//--------------------- .nv.constant0._Z16cube_select_fouriifPKfPi --------------------------
	.section	.nv.constant0._Z16cube_select_fouriifPKfPi,"a",@progbits
	.sectionflags	@""
	.align	4
.nv.constant0._Z16cube_select_fouriifPKfPi:
	.zero		928


//--------------------- .nv.constant0._Z15cube_select_twoiifPKfPi --------------------------
	.section	.nv.constant0._Z15cube_select_twoiifPKfPi,"a",@progbits
	.sectionflags	@""
	.align	4
.nv.constant0._Z15cube_select_twoiifPKfPi:
	.zero		928


//--------------------- .nv.constant0._Z11cube_selectiifPKfPi --------------------------
	.section	.nv.constant0._Z11cube_selectiifPKfPi,"a",@progbits
	.sectionflags	@""
	.align	4
.nv.constant0._Z11cube_selectiifPKfPi:
	.zero		928


//--------------------- .nv.constant0._Z22selection_k_radius_gpuiiifPKiPKfPiPf --------------------------
	.section	.nv.constant0._Z22selection_k_radius_gpuiiifPKiPKfPiPf,"a",@progbits
	.sectionflags	@""
	.align	4
.nv.constant0._Z22selection_k_radius_gpuiiifPKiPKfPiPf:
	.zero		944


//--------------------- SYMBOLS --------------------------

	.type		.nv.reservedSmem.offset0,@object
	.size		.nv.reservedSmem.offset0,0x4
